	.target	sm_90a

	.elftype	@"ET_EXEC"


//--------------------- .note.nv.tkinfo           --------------------------
	.section	.note.nv.tkinfo,"",@"SHT_NOTE"
	.sectionflags	@"SHF_NOTE_NV_TKINFO"
	.tkinfo
        /*0018*/ 	.word	0x00000002
        /*0030*/ 	.string	""
        /*0030*/ 	.string	"ptxas"
        /*0030*/ 	.string	"Cuda compilation tools, release 13.0, V13.0.88"
        /*0030*/ 	.string	"Build cuda_13.0.r13.0/compiler.36424714_0"
        /*0030*/ 	.string	"-v  -suppress-debug-info  -lineinfo  -arch sm_90a "



//--------------------- .note.nv.cuinfo           --------------------------
	.section	.note.nv.cuinfo,"",@"SHT_NOTE"
	.sectionflags	@"SHF_NOTE_NV_CUINFO"
        /*0018*/ 	.short	0x0002
        /*001a*/ 	.short	0x005a
        /*001c*/ 	.short	0x0082
	.zero		2


//--------------------- .nv.info                  --------------------------
	.section	.nv.info,"",@"SHT_CUDA_INFO"
	.align	4


	//----- nvinfo : EIATTR_REGCOUNT
	.align		4
        /*0000*/ 	.byte	0x04, 0x2f
        /*0002*/ 	.short	(.L_1 - .L_0)
	.align		4
.L_0:
        /*0004*/ 	.word	index@(gluon_wgmma)
        /*0008*/ 	.word	0x0000003a


	//----- nvinfo : EIATTR_FRAME_SIZE
	.align		4
.L_1:
        /*000c*/ 	.byte	0x04, 0x11
        /*000e*/ 	.short	(.L_3 - .L_2)
	.align		4
.L_2:
        /*0010*/ 	.word	index@(gluon_wgmma)
        /*0014*/ 	.word	0x00000000


	//----- nvinfo : EIATTR_MIN_STACK_SIZE
	.align		4
.L_3:
        /*0018*/ 	.byte	0x04, 0x12
        /*001a*/ 	.short	(.L_5 - .L_4)
	.align		4
.L_4:
        /*001c*/ 	.word	index@(gluon_wgmma)
        /*0020*/ 	.word	0x00000000
.L_5:


//--------------------- .nv.compat                --------------------------
	.section	.nv.compat,"",@"SHT_CUDA_COMPAT_INFO"
	.align	4
        /*0000*/ 	.byte	0x02, 0x09, 0x01, 0x00, 0x02, 0x02, 0x04, 0x00, 0x02, 0x05, 0x05, 0x00, 0x03, 0x07, 0x01, 0x01
        /*0010*/ 	.byte	0x02, 0x03, 0x03, 0x00, 0x02, 0x06, 0x01, 0x00, 0x04, 0x0b, 0x08, 0x00, 0x00, 0x00, 0x00, 0x00
        /*0020*/ 	.byte	0x00, 0x00, 0x00, 0x00


//--------------------- .nv.info.gluon_wgmma      --------------------------
	.section	.nv.info.gluon_wgmma,"",@"SHT_CUDA_INFO"
	.sectionflags	@""
	.align	4


	//----- nvinfo : EIATTR_CUDA_API_VERSION
	.align		4
        /*0000*/ 	.byte	0x04, 0x37
        /*0002*/ 	.short	(.L_7 - .L_6)
.L_6:
        /*0004*/ 	.word	0x00000082


	//----- nvinfo : EIATTR_KPARAM_INFO
	.align		4
.L_7:
        /*0008*/ 	.byte	0x04, 0x17
        /*000a*/ 	.short	(.L_9 - .L_8)
.L_8:
        /*000c*/ 	.word	0x00000000
        /*0010*/ 	.short	0x000a
        /*0012*/ 	.short	0x0048
        /*0014*/ 	.byte	0x00, 0xf4, 0x21, 0x00


	//----- nvinfo : EIATTR_KPARAM_INFO
	.align		4
.L_9:
        /*0018*/ 	.byte	0x04, 0x17
        /*001a*/ 	.short	(.L_11 - .L_10)
.L_10:
        /*001c*/ 	.word	0x00000000
        /*0020*/ 	.short	0x0009
        /*0022*/ 	.short	0x0040
        /*0024*/ 	.byte	0x00, 0xf4, 0x21, 0x00


	//----- nvinfo : EIATTR_KPARAM_INFO
	.align		4
.L_11:
        /*0028*/ 	.byte	0x04, 0x17
        /*002a*/ 	.short	(.L_13 - .L_12)
.L_12:
        /*002c*/ 	.word	0x00000000
        /*0030*/ 	.short	0x0008
        /*0032*/ 	.short	0x0038
        /*0034*/ 	.byte	0x00, 0xf0, 0x21, 0x00


	//----- nvinfo : EIATTR_KPARAM_INFO
	.align		4
.L_13:
        /*0038*/ 	.byte	0x04, 0x17
        /*003a*/ 	.short	(.L_15 - .L_14)
.L_14:
        /*003c*/ 	.word	0x00000000
        /*0040*/ 	.short	0x0007
        /*0042*/ 	.short	0x0030
        /*0044*/ 	.byte	0x00, 0xf0, 0x21, 0x00


	//----- nvinfo : EIATTR_KPARAM_INFO
	.align		4
.L_15:
        /*0048*/ 	.byte	0x04, 0x17
        /*004a*/ 	.short	(.L_17 - .L_16)
.L_16:
        /*004c*/ 	.word	0x00000000
        /*0050*/ 	.short	0x0006
        /*0052*/ 	.short	0x0028
        /*0054*/ 	.byte	0x00, 0xf0, 0x21, 0x00


	//----- nvinfo : EIATTR_KPARAM_INFO
	.align		4
.L_17:
        /*0058*/ 	.byte	0x04, 0x17
        /*005a*/ 	.short	(.L_19 - .L_18)
.L_18:
        /*005c*/ 	.word	0x00000000
        /*0060*/ 	.short	0x0005
        /*0062*/ 	.short	0x0020
        /*0064*/ 	.byte	0x00, 0xf0, 0x11, 0x00


	//----- nvinfo : EIATTR_KPARAM_INFO
	.align		4
.L_19:
        /*0068*/ 	.byte	0x04, 0x17
        /*006a*/ 	.short	(.L_21 - .L_20)
.L_20:
        /*006c*/ 	.word	0x00000000
        /*0070*/ 	.short	0x0004
        /*0072*/ 	.short	0x001c
        /*0074*/ 	.byte	0x00, 0xf0, 0x11, 0x00


	//----- nvinfo : EIATTR_KPARAM_INFO
	.align		4
.L_21:
        /*0078*/ 	.byte	0x04, 0x17
        /*007a*/ 	.short	(.L_23 - .L_22)
.L_22:
        /*007c*/ 	.word	0x00000000
        /*0080*/ 	.short	0x0003
        /*0082*/ 	.short	0x0018
        /*0084*/ 	.byte	0x00, 0xf0, 0x11, 0x00


	//----- nvinfo : EIATTR_KPARAM_INFO
	.align		4
.L_23:
        /*0088*/ 	.byte	0x04, 0x17
        /*008a*/ 	.short	(.L_25 - .L_24)
.L_24:
        /*008c*/ 	.word	0x00000000
        /*0090*/ 	.short	0x0002
        /*0092*/ 	.short	0x0010
        /*0094*/ 	.byte	0x00, 0xf4, 0x21, 0x00


	//----- nvinfo : EIATTR_KPARAM_INFO
	.align		4
.L_25:
        /*0098*/ 	.byte	0x04, 0x17
        /*009a*/ 	.short	(.L_27 - .L_26)
.L_26:
        /*009c*/ 	.word	0x00000000
        /*00a0*/ 	.short	0x0001
        /*00a2*/ 	.short	0x0008
        /*00a4*/ 	.byte	0x00, 0xf4, 0x21, 0x00


	//----- nvinfo : EIATTR_KPARAM_INFO
	.align		4
.L_27:
        /*00a8*/ 	.byte	0x04, 0x17
        /*00aa*/ 	.short	(.L_29 - .L_28)
.L_28:
        /*00ac*/ 	.word	0x00000000
        /*00b0*/ 	.short	0x0000
        /*00b2*/ 	.short	0x0000
        /*00b4*/ 	.byte	0x00, 0xf4, 0x21, 0x00


	//----- nvinfo : EIATTR_SPARSE_MMA_MASK
	.align		4
.L_29:
        /*00b8*/ 	.byte	0x03, 0x50
        /*00ba*/ 	.short	0x0000


	//----- nvinfo : EIATTR_MAXREG_COUNT
	.align		4
        /*00bc*/ 	.byte	0x03, 0x1b
        /*00be*/ 	.short	0x00ff


	//----- nvinfo : EIATTR_NUM_BARRIERS
	.align		4
        /*00c0*/ 	.byte	0x02, 0x4c
        /*00c2*/ 	.byte	0x01
	.zero		1


	//----- nvinfo : EIATTR_MERCURY_ISA_VERSION
	.align		4
        /*00c4*/ 	.byte	0x03, 0x5f
        /*00c6*/ 	.short	0x0101


	//----- nvinfo : EIATTR_INT_WARP_WIDE_INSTR_OFFSETS
	.align		4
        /*00c8*/ 	.byte	0x04, 0x31
        /*00ca*/ 	.short	(.L_31 - .L_30)


	//   ....[0]....
.L_30:
        /*00cc*/ 	.word	0x00001290


	//   ....[1]....
        /*00d0*/ 	.word	0x00001320


	//   ....[2]....
        /*00d4*/ 	.word	0x000015e0


	//   ....[3]....
        /*00d8*/ 	.word	0x000015f0


	//   ....[4]....
        /*00dc*/ 	.word	0x00001600


	//   ....[5]....
        /*00e0*/ 	.word	0x00001610


	//   ....[6]....
        /*00e4*/ 	.word	0x00001a90


	//   ....[7]....
        /*00e8*/ 	.word	0x00001ad0


	//----- nvinfo : EIATTR_COOP_GROUP_MASK_REGIDS
	.align		4
.L_31:
        /*00ec*/ 	.byte	0x04, 0x29
        /*00ee*/ 	.short	(.L_33 - .L_32)


	//   ....[0]....
.L_32:
        /*00f0*/ 	.word	0xffffffff


	//   ....[1]....
        /*00f4*/ 	.word	0xffffffff


	//   ....[2]....
        /*00f8*/ 	.word	0xffffffff


	//----- nvinfo : EIATTR_COOP_GROUP_INSTR_OFFSETS
	.align		4
.L_33:
        /*00fc*/ 	.byte	0x04, 0x28
        /*00fe*/ 	.short	(.L_35 - .L_34)


	//   ....[0]....
.L_34:
        /*0100*/ 	.word	0x00000130


	//   ....[1]....
        /*0104*/ 	.word	0x000006e0


	//   ....[2]....
        /*0108*/ 	.word	0x00000cc0


	//----- nvinfo : EIATTR_MBARRIER_INSTR_OFFSETS
	.align		4
.L_35:
        /*010c*/ 	.byte	0x04, 0x39
        /*010e*/ 	.short	(.L_37 - .L_36)


	//   ....[0]....
.L_36:
        /*0110*/ 	.word	0x000013b0
        /*0114*/ 	.word	0x000000ff
        /*0118*/ 	.word	0x00003000
        /*011c*/ 	.short	0x0100
        /*011e*/ 	.byte	0x08
	.zero		1


	//   ....[1]....
        /*0120*/ 	.word	0x00001720
        /*0124*/ 	.word	0x000000ff
        /*0128*/ 	.word	0x00003000
        /*012c*/ 	.short	0x010a
        /*012e*/ 	.byte	0x08
	.zero		1


	//   ....[2]....
        /*0130*/ 	.word	0x000019c0
        /*0134*/ 	.word	0x000000ff
        /*0138*/ 	.word	0x00003000
        /*013c*/ 	.short	0x0108
        /*013e*/ 	.byte	0x08
	.zero		1


	//   ....[3]....
        /*0140*/ 	.word	0x00001c50
        /*0144*/ 	.word	0x000000ff
        /*0148*/ 	.word	0x00003000
        /*014c*/ 	.short	0x010a
        /*014e*/ 	.byte	0x08
	.zero		1


	//----- nvinfo : EIATTR_NUM_MBARRIERS
	.align		4
.L_37:
        /*0150*/ 	.byte	0x03, 0x38
        /*0152*/ 	.short	0x0001


	//----- nvinfo : EIATTR_EXIT_INSTR_OFFSETS
	.align		4
        /*0154*/ 	.byte	0x04, 0x1c
        /*0156*/ 	.short	(.L_39 - .L_38)


	//   ....[0]....
.L_38:
        /*0158*/ 	.word	0x00001c40


	//----- nvinfo : EIATTR_REQNTID
	.align		4
.L_39:
        /*015c*/ 	.byte	0x04, 0x10
        /*015e*/ 	.short	(.L_41 - .L_40)
.L_40:
        /*0160*/ 	.word	0x00000100
        /*0164*/ 	.word	0x00000001
        /*0168*/ 	.word	0x00000001


	//----- nvinfo : EIATTR_CRS_STACK_SIZE
	.align		4
.L_41:
        /*016c*/ 	.byte	0x04, 0x1e
        /*016e*/ 	.short	(.L_43 - .L_42)
.L_42:
        /*0170*/ 	.word	0x00000000


	//----- nvinfo : EIATTR_CBANK_PARAM_SIZE
	.align		4
.L_43:
        /*0174*/ 	.byte	0x03, 0x19
        /*0176*/ 	.short	0x0050


	//----- nvinfo : EIATTR_PARAM_CBANK
	.align		4
        /*0178*/ 	.byte	0x04, 0x0a
        /*017a*/ 	.short	(.L_45 - .L_44)
	.align		4
.L_44:
        /*017c*/ 	.word	index@(.nv.constant0.gluon_wgmma)
        /*0180*/ 	.short	0x0210
        /*0182*/ 	.short	0x0050


	//----- nvinfo : EIATTR_SW_WAR
	.align		4
.L_45:
        /*0184*/ 	.byte	0x04, 0x36
        /*0186*/ 	.short	(.L_47 - .L_46)
.L_46:
        /*0188*/ 	.word	0x00000008
.L_47:


//--------------------- .nv.callgraph             --------------------------
	.section	.nv.callgraph,"",@"SHT_CUDA_CALLGRAPH"
	.align	4
	.sectionentsize	8
	.align		4
        /*0000*/ 	.word	0x00000000
	.align		4
        /*0004*/ 	.word	0xffffffff
	.align		4
        /*0008*/ 	.word	0x00000000
	.align		4
        /*000c*/ 	.word	0xfffffffe
	.align		4
        /*0010*/ 	.word	0x00000000
	.align		4
        /*0014*/ 	.word	0xfffffffd
	.align		4
        /*0018*/ 	.word	0x00000000
	.align		4
        /*001c*/ 	.word	0xfffffffc


//--------------------- .text.gluon_wgmma         --------------------------
	.section	.text.gluon_wgmma,"ax",@progbits
	.align	128
        .global         gluon_wgmma
        .type           gluon_wgmma,@function
        .size           gluon_wgmma,(.L_x_53 - gluon_wgmma)
        .other          gluon_wgmma,@"STO_CUDA_ENTRY STV_DEFAULT"
gluon_wgmma:
.text.gluon_wgmma:
[----:B------:R-:W-:Y:S01]  /*0000*/  LDC R1, c[0x0][0x28] ;  /* 0x00000a00ff017b82 */ /* 0x000fe20000000800 */
[----:B------:R-:W1:Y:S07]  /*0010*/  S2R R0, SR_TID.X ;  /* 0x0000000000007919 */ /* 0x000e6e0000002100 */
[----:B------:R-:W2:Y:S01]  /*0020*/  S2UR UR4, SR_CgaCtaId ;  /* 0x00000000000479c3 */ /* 0x000ea20000008800 */
[----:B------:R-:W-:Y:S01]  /*0030*/  UMOV UR8, 0x400 ;  /* 0x0000040000087882 */ /* 0x000fe20000000000 */
[----:B------:R-:W-:Y:S01]  /*0040*/  ULDC UR6, c[0x0][0xc] ;  /* 0x0000030000067ab9 */ /* 0x000fe20000000800 */
[----:B------:R-:W-:Y:S05]  /*0050*/  BSSY B0, `(.L_x_0) ;  /* 0x000001e000007945 */ /* 0x000fea0003800000 */
[----:B------:R-:W3:Y:S08]  /*0060*/  LDC R9, c[0x0][0x230] ;  /* 0x00008c00ff097b82 */ /* 0x000ef00000000800 */
[----:B------:R-:W-:Y:S08]  /*0070*/  S2UR UR26, SR_CTAID.Y ;  /* 0x00000000001a79c3 */ /* 0x000ff00000002600 */
[----:B------:R-:W4:Y:S01]  /*0080*/  S2UR UR5, SR_CTAID.Z ;  /* 0x00000000000579c3 */ /* 0x000f220000002700 */
[----:B--2---:R-:W-:-:S03]  /*0090*/  ULEA UR8, UR4, UR8, 0x18 ;  /* 0x0000000804087291 */ /* 0x004fc6000f8ec03f */
[----:B------:R-:W-:Y:S01]  /*00a0*/  ULDC UR4, c[0x0][0x10] ;  /* 0x0000040000047ab9 */ /* 0x000fe20000000800 */
[----:B-1----:R-:W-:-:S03]  /*00b0*/  LOP3.LUT R7, R0, 0xff, RZ, 0xc0, !PT ;  /* 0x000000ff00077812 */ /* 0x002fc600078ec0ff */
[----:B------:R-:W1:Y:S01]  /*00c0*/  S2UR UR27, SR_CTAID.X ;  /* 0x00000000001b79c3 */ /* 0x000e620000002500 */
[----:B---3--:R-:W-:Y:S01]  /*00d0*/  VIADD R6, R9, 0xffffffff ;  /* 0xffffffff09067836 */ /* 0x008fe20000000000 */
[C---:B------:R-:W-:Y:S02]  /*00e0*/  ISETP.GE.U32.AND P0, PT, R7.reuse, 0x20, PT ;  /* 0x000000200700780c */ /* 0x040fe40003f06070 */
[C---:B------:R-:W-:Y:S02]  /*00f0*/  ISETP.NE.U32.AND P2, PT, R7.reuse, RZ, PT ;  /* 0x000000ff0700720c */ /* 0x040fe40003f45070 */
[----:B------:R-:W-:Y:S02]  /*0100*/  LEA R3, R7, UR8, 0x2 ;  /* 0x0000000807037c11 */ /* 0x000fe4000f8e10ff */
[----:B------:R-:W2:Y:S07]  /*0110*/  LDC R2, c[0x0][0x228] ;  /* 0x00008a00ff027b82 */ /* 0x000eae0000000800 */
[----:B------:R3:W-:Y:S01]  /*0120*/  @!P0 STS [R3], RZ ;  /* 0x000000ff03008388 */ /* 0x0007e20000000800 */
[----:B------:R-:W-:-:S03]  /*0130*/  NOP ;  /* 0x0000000000007918 */ /* 0x000fc60000000000 */
[----:B------:R3:W-:Y:S01]  /*0140*/  @!P2 STS [UR8+0x20], R6 ;  /* 0x00002006ff00a988 */ /* 0x0007e20008000808 */
[----:B----4-:R-:W-:-:S04]  /*0150*/  UIMAD UR4, UR5, UR4, UR26 ;  /* 0x00000004050472a4 */ /* 0x010fc8000f8e021a */
[----:B-1----:R-:W-:-:S03]  /*0160*/  UIMAD UR4, UR4, UR6, UR27 ;  /* 0x00000006040472a4 */ /* 0x002fc6000f8e021b */
[----:B------:R-:W-:Y:S01]  /*0170*/  ULDC.64 UR6, c[0x0][0x250] ;  /* 0x0000940000067ab9 */ /* 0x000fe20000000a00 */
[----:B------:R-:W-:Y:S01]  /*0180*/  UIMAD UR4, UR4, 0x180, URZ ;  /* 0x00000180040478a4 */ /* 0x000fe2000f8e023f */
[----:B--2---:R-:W-:-:S03]  /*0190*/  VIADD R2, R2, 0xffffffff ;  /* 0xffffffff02027836 */ /* 0x004fc60000000000 */
[----:B------:R-:W-:-:S04]  /*01a0*/  UIADD3 UR16, UP0, UR4, UR6, URZ ;  /* 0x0000000604107290 */ /* 0x000fc8000ff1e03f */
[----:B------:R-:W-:Y:S01]  /*01b0*/  ULEA.HI.X.SX32 UR17, UR4, UR7, 0x1, UP0 ;  /* 0x0000000704117291 */ /* 0x000fe200080f0e3f */
[----:B---3--:R-:W-:Y:S11]  /*01c0*/  @P2 BRA `(.L_x_1) ;  /* 0x0000000000182947 */ /* 0x008ff60003800000 */
[----:B------:R-:W1:Y:S01]  /*01d0*/  LDS R4, [UR8+0x8] ;  /* 0x00000808ff047984 */ /* 0x000e620008000800 */
[----:B------:R-:W2:Y:S01]  /*01e0*/  LDC.64 R10, c[0x0][0x210] ;  /* 0x00008400ff0a7b82 */ /* 0x000ea20000000a00 */
[----:B------:R-:W-:Y:S02]  /*01f0*/  IMAD.MOV.U32 R5, RZ, RZ, 0x70 ;  /* 0x00000070ff057424 */ /* 0x000fe400078e00ff */
[----:B--2---:R2:W-:Y:S03]  /*0200*/  STS.64 [UR8], R10 ;  /* 0x0000000aff007988 */ /* 0x0045e60008000a08 */
[----:B-1----:R-:W-:-:S05]  /*0210*/  LOP3.LUT R4, R4, 0x10, R5, 0xd8, !PT ;  /* 0x0000001004047812 */ /* 0x002fca00078ed805 */
[----:B------:R2:W-:Y:S02]  /*0220*/  STS [UR8+0x8], R4 ;  /* 0x00000804ff007988 */ /* 0x0005e40008000808 */
.L_x_1:
[----:B------:R-:W-:Y:S05]  /*0230*/  BSYNC B0 ;  /* 0x0000000000007941 */ /* 0x000fea0003800000 */
.L_x_0:
[----:B------:R-:W-:Y:S04]  /*0240*/  BSSY B0, `(.L_x_2) ;  /* 0x000000a000007945 */ /* 0x000fe80003800000 */
[----:B------:R-:W-:Y:S05]  /*0250*/  @P2 BRA `(.L_x_3) ;  /* 0x0000000000202947 */ /* 0x000fea0003800000 */
[----:B--2---:R-:W1:Y:S01]  /*0260*/  LDS R4, [UR8+0x34] ;  /* 0x00003408ff047984 */ /* 0x004e620008000800 */
[----:B------:R-:W-:Y:S02]  /*0270*/  IMAD.MOV.U32 R5, RZ, RZ, 0x3f000000 ;  /* 0x3f000000ff057424 */ /* 0x000fe400078e00ff */
[----:B------:R-:W-:Y:S01]  /*0280*/  @!P2 IMAD.MOV.U32 R8, RZ, RZ, 0x7f ;  /* 0x0000007fff08a424 */ /* 0x000fe200078e00ff */
[----:B------:R-:W2:Y:S02]  /*0290*/  @!P2 LDS R11, [UR8+0x38] ;  /* 0x00003808ff0ba984 */ /* 0x000ea40008000800 */
[----:B-1----:R-:W-:Y:S02]  /*02a0*/  LOP3.LUT R4, R4, 0xff000000, R5, 0xb8, !PT ;  /* 0xff00000004047812 */ /* 0x002fe400078eb805 */
[----:B--2---:R-:W-:-:S03]  /*02b0*/  @!P2 LOP3.LUT R5, R11, 0xff, R8, 0xb8, !PT ;  /* 0x000000ff0b05a812 */ /* 0x004fc600078eb808 */
[----:B------:R1:W-:Y:S04]  /*02c0*/  STS [UR8+0x34], R4 ;  /* 0x00003404ff007988 */ /* 0x0003e80008000808 */
[----:B------:R1:W-:Y:S02]  /*02d0*/  @!P2 STS [UR8+0x38], R5 ;  /* 0x00003805ff00a988 */ /* 0x0003e40008000808 */
.L_x_3:
[----:B------:R-:W-:Y:S05]  /*02e0*/  BSYNC B0 ;  /* 0x0000000000007941 */ /* 0x000fea0003800000 */
.L_x_2:
[----:B------:R-:W-:Y:S04]  /*02f0*/  BSSY B0, `(.L_x_4) ;  /* 0x000000a000007945 */ /* 0x000fe80003800000 */
[----:B------:R-:W-:Y:S05]  /*0300*/  @P2 BRA `(.L_x_5) ;  /* 0x0000000000202947 */ /* 0x000fea0003800000 */
[----:B-12---:R-:W1:Y:S01]  /*0310*/  LDS R4, [UR8+0x1c] ;  /* 0x00001c08ff047984 */ /* 0x006e620008000800 */
[----:B------:R-:W2:Y:S03]  /*0320*/  LDC.64 R12, c[0x0][0x238] ;  /* 0x00008e00ff0c7b82 */ /* 0x000ea60000000a00 */
[----:B------:R3:W-:Y:S01]  /*0330*/  STS [UR8+0x24], R2 ;  /* 0x00002402ff007988 */ /* 0x0007e20008000808 */
[--C-:B--2---:R-:W-:Y:S02]  /*0340*/  SHF.R.U32.HI R11, RZ, 0x4, R13.reuse ;  /* 0x00000004ff0b7819 */ /* 0x104fe4000001160d */
[----:B------:R-:W-:-:S05]  /*0350*/  SHF.R.U64 R5, R12, 0x4, R13 ;  /* 0x000000040c057819 */ /* 0x000fca000000120d */
[----:B------:R3:W-:Y:S01]  /*0360*/  STS [UR8+0xc], R5 ;  /* 0x00000c05ff007988 */ /* 0x0007e20008000808 */
[----:B-1----:R-:W-:-:S05]  /*0370*/  LOP3.LUT R4, R4, 0xf, R11, 0xb8, !PT ;  /* 0x0000000f04047812 */ /* 0x002fca00078eb80b */
[----:B------:R3:W-:Y:S02]  /*0380*/  STS [UR8+0x1c], R4 ;  /* 0x00001c04ff007988 */ /* 0x0007e40008000808 */
.L_x_5:
[----:B------:R-:W-:Y:S05]  /*0390*/  BSYNC B0 ;  /* 0x0000000000007941 */ /* 0x000fea0003800000 */
.L_x_4:
[----:B------:R-:W-:Y:S04]  /*03a0*/  BSSY B1, `(.L_x_6) ;  /* 0x000001e000017945 */ /* 0x000fe80003800000 */
[----:B------:R-:W-:Y:S01]  /*03b0*/  BSSY B0, `(.L_x_7) ;  /* 0x0000019000007945 */ /* 0x000fe20003800000 */
[----:B------:R-:W-:-:S03]  /*03c0*/  IMAD.MOV.U32 R8, RZ, RZ, RZ ;  /* 0x000000ffff087224 */ /* 0x000fc600078e00ff */
[----:B------:R-:W-:Y:S05]  /*03d0*/  @P2 BRA `(.L_x_8) ;  /* 0x00000000001c2947 */ /* 0x000fea0003800000 */
[----:B-123--:R-:W1:Y:S02]  /*03e0*/  LDS R4, [UR8+0x34] ;  /* 0x00003408ff047984 */ /* 0x00ee640008000800 */
[----:B-1----:R-:W-:-:S05]  /*03f0*/  LOP3.LUT R4, R4, 0x7, RZ, 0xb8, !PT ;  /* 0x0000000704047812 */ /* 0x002fca00078eb8ff */
[----:B------:R1:W-:Y:S01]  /*0400*/  STS [UR8+0x34], R4 ;  /* 0x00003404ff007988 */ /* 0x0003e20008000808 */
[----:B------:R-:W-:Y:S05]  /*0410*/  @P2 BRA `(.L_x_9) ;  /* 0x00000000001c2947 */ /* 0x000fea0003800000 */
[----:B-1----:R-:W1:Y:S02]  /*0420*/  LDS R4, [UR8+0x34] ;  /* 0x00003408ff047984 */ /* 0x002e640008000800 */
[----:B-1----:R-:W-:-:S05]  /*0430*/  LOP3.LUT R4, R4, 0x38, RZ, 0xb8, !PT ;  /* 0x0000003804047812 */ /* 0x002fca00078eb8ff */
[----:B------:R4:W-:Y:S02]  /*0440*/  STS [UR8+0x34], R4 ;  /* 0x00003404ff007988 */ /* 0x0009e40008000808 */
.L_x_8:
[----:B------:R-:W-:Y:S05]  /*0450*/  @P2 BRA `(.L_x_10) ;  /* 0x00000000001c2947 */ /* 0x000fea0003800000 */
[----:B-1234-:R-:W1:Y:S02]  /*0460*/  LDS R4, [UR8+0x8] ;  /* 0x00000808ff047984 */ /* 0x01ee640008000800 */
[----:B-1----:R-:W-:-:S05]  /*0470*/  LOP3.LUT R4, R4, 0x780, RZ, 0xb8, !PT ;  /* 0x0000078004047812 */ /* 0x002fca00078eb8ff */
[----:B------:R2:W-:Y:S02]  /*0480*/  STS [UR8+0x8], R4 ;  /* 0x00000804ff007988 */ /* 0x0005e40008000808 */
.L_x_9:
[----:B------:R-:W-:Y:S05]  /*0490*/  @P2 BRA `(.L_x_11) ;  /* 0x0000000000282947 */ /* 0x000fea0003800000 */
[----:B-12---:R-:W1:Y:S02]  /*04a0*/  LDS R4, [UR8+0x8] ;  /* 0x00000808ff047984 */ /* 0x006e640008000800 */
[----:B-1----:R-:W-:-:S05]  /*04b0*/  LOP3.LUT R4, R4, 0x1800, RZ, 0xb8, !PT ;  /* 0x0000180004047812 */ /* 0x002fca00078eb8ff */
[----:B------:R5:W-:Y:S02]  /*04c0*/  STS [UR8+0x8], R4 ;  /* 0x00000804ff007988 */ /* 0x000be40008000808 */
.L_x_10:
[----:B------:R-:W-:Y:S05]  /*04d0*/  @P2 BREAK B0 ;  /* 0x0000000000002942 */ /* 0x000fea0003800000 */
[----:B------:R-:W-:Y:S05]  /*04e0*/  @P2 BRA `(.L_x_12) ;  /* 0x0000000000242947 */ /* 0x000fea0003800000 */
[----:B-1-3--:R-:W1:Y:S01]  /*04f0*/  LDS R5, [UR8+0x8] ;  /* 0x00000808ff057984 */ /* 0x00ae620008000800 */
[----:B--2-45:R-:W-:-:S05]  /*0500*/  IMAD.MOV.U32 R4, RZ, RZ, 0x6000 ;  /* 0x00006000ff047424 */ /* 0x034fca00078e00ff */
[----:B-1----:R-:W-:-:S04]  /*0510*/  LOP3.LUT R4, R5, 0x4000, R4, 0xd8, !PT ;  /* 0x0000400005047812 */ /* 0x002fc800078ed804 */
[----:B------:R-:W-:-:S05]  /*0520*/  LOP3.LUT R4, R4, 0x400000, RZ, 0xb8, !PT ;  /* 0x0040000004047812 */ /* 0x000fca00078eb8ff */
[----:B------:R3:W-:Y:S02]  /*0530*/  STS [UR8+0x8], R4 ;  /* 0x00000804ff007988 */ /* 0x0007e40008000808 */
.L_x_11:
[----:B------:R-:W-:Y:S05]  /*0540*/  BSYNC B0 ;  /* 0x0000000000007941 */ /* 0x000fea0003800000 */
.L_x_7:
[----:B-123--:R-:W1:Y:S02]  /*0550*/  @!P2 LDS R4, [UR8+0x8] ;  /* 0x00000808ff04a984 */ /* 0x00ee640008000800 */
[----:B-1----:R-:W-:-:S05]  /*0560*/  @!P2 LOP3.LUT R4, R4, 0x8000, RZ, 0xb8, !PT ;  /* 0x000080000404a812 */ /* 0x002fca00078eb8ff */
[----:B------:R1:W-:Y:S02]  /*0570*/  @!P2 STS [UR8+0x8], R4 ;  /* 0x00000804ff00a988 */ /* 0x0003e40008000808 */
.L_x_12:
[----:B------:R-:W-:Y:S05]  /*0580*/  BSYNC B1 ;  /* 0x0000000000017941 */ /* 0x000fea0003800000 */
.L_x_6:
[----:B------:R-:W-:Y:S05]  /*0590*/  WARPSYNC.ALL ;  /* 0x0000000000007948 */ /* 0x000fea0003800000 */
[----:B------:R-:W-:Y:S05]  /*05a0*/  @P0 BRA `(.L_x_13) ;  /* 0x0000000000280947 */ /* 0x000fea0003800000 */
[----:B-12345:R-:W1:Y:S01]  /*05b0*/  S2R R4, SR_LANEID ;  /* 0x0000000000047919 */ /* 0x03ee620000000000 */
[----:B------:R-:W-:Y:S05]  /*05c0*/  WARPSYNC.ALL ;  /* 0x0000000000007948 */ /* 0x000fea0003800000 */
[----:B-1----:R-:W-:-:S05]  /*05d0*/  IMAD.SHL.U32 R10, R4, 0x4, RZ ;  /* 0x00000004040a7824 */ /* 0x002fca00078e00ff */
[----:B------:R-:W1:Y:S01]  /*05e0*/  LDS R11, [R10+UR8] ;  /* 0x000000080a0b7984 */ /* 0x000e620008000800 */
[----:B------:R-:W-:-:S05]  /*05f0*/  IADD3 R4, P1, R10, UR16, RZ ;  /* 0x000000100a047c10 */ /* 0x000fca000ff3e0ff */
[----:B------:R-:W-:-:S05]  /*0600*/  IMAD.X R5, RZ, RZ, UR17, P1 ;  /* 0x00000011ff057e24 */ /* 0x000fca00088e06ff */
[----:B-1----:R1:W2:Y:S01]  /*0610*/  ATOMG.E.EXCH.STRONG.GPU PT, RZ, [R4], R11 ;  /* 0x0000000b04ff73a8 */ /* 0x0022a200041ee100 */
[----:B------:R-:W-:-:S04]  /*0620*/  DEPBAR {5,4,3,2,1,0} ;  /* 0x0000003f0000791a */ /* 0x000fc80000000000 */
[----:B------:R1:W-:Y:S01]  /*0630*/  UTMACCTL.IV [UR16] ;  /* 0x00000000100079b9 */ /* 0x0003e20008000000 */
[----:B------:R-:W-:Y:S01]  /*0640*/  NOP ;  /* 0x0000000000007918 */ /* 0x000fe20000000000 */
.L_x_13:
[----:B------:R-:W-:Y:S05]  /*0650*/  @P0 BRA `(.L_x_14) ;  /* 0x00000000000c0947 */ /* 0x000fea0003800000 */
[----:B------:R0:W-:Y:S01]  /*0660*/  UTMACMDFLUSH ;  /* 0x00000000000079b7 */ /* 0x0001e20000000000 */
[----:B------:R-:W-:Y:S05]  /*0670*/  @P0 BRA `(.L_x_14) ;  /* 0x0000000000040947 */ /* 0x000fea0003800000 */
[----:B------:R-:W-:-:S04]  /*0680*/  DEPBAR.LE SB0, 0x0 ;  /* 0x000080000000791a */ /* 0x000fc80000000000 */
.L_x_14:
[----:B------:R-:W-:Y:S05]  /*0690*/  WARPSYNC.ALL ;  /* 0x0000000000007948 */ /* 0x000fea0003800000 */
[----:B--2---:R-:W-:Y:S06]  /*06a0*/  BAR.SYNC.DEFER_BLOCKING 0x0 ;  /* 0x0000000000007b1d */ /* 0x004fec0000010000 */
[----:B------:R-:W-:Y:S02]  /*06b0*/  BSSY B1, `(.L_x_15) ;  /* 0x000000b000017945 */ /* 0x000fe40003800000 */
[----:B------:R-:W-:Y:S06]  /*06c0*/  BAR.SYNC.DEFER_BLOCKING 0x0 ;  /* 0x0000000000007b1d */ /* 0x000fec0000010000 */
[----:B------:R2:W-:Y:S01]  /*06d0*/  @!P0 STS [R3], RZ ;  /* 0x000000ff03008388 */ /* 0x0005e20000000800 */
[----:B------:R-:W-:Y:S01]  /*06e0*/  NOP ;  /* 0x0000000000007918 */ /* 0x000fe20000000000 */
[----:B------:R-:W-:Y:S05]  /*06f0*/  @P2 BRA `(.L_x_16) ;  /* 0x0000000000182947 */ /* 0x000fea0003800000 */
[----:B-1-345:R-:W1:Y:S01]  /*0700*/  LDS R4, [UR8+0x8] ;  /* 0x00000808ff047984 */ /* 0x03ae620008000800 */
[----:B------:R-:W3:Y:S01]  /*0710*/  LDC.64 R10, c[0x0][0x218] ;  /* 0x00008600ff0a7b82 */ /* 0x000ee20000000a00 */
[----:B------:R-:W-:Y:S02]  /*0720*/  IMAD.MOV.U32 R5, RZ, RZ, 0x70 ;  /* 0x00000070ff057424 */ /* 0x000fe400078e00ff */
[----:B---3--:R3:W-:Y:S03]  /*0730*/  STS.64 [UR8], R10 ;  /* 0x0000000aff007988 */ /* 0x0087e60008000a08 */
[----:B-1----:R-:W-:-:S05]  /*0740*/  LOP3.LUT R4, R4, 0x10, R5, 0xd8, !PT ;  /* 0x0000001004047812 */ /* 0x002fca00078ed805 */
[----:B------:R3:W-:Y:S02]  /*0750*/  STS [UR8+0x8], R4 ;  /* 0x00000804ff007988 */ /* 0x0007e40008000808 */
.L_x_16:
[----:B-1----:R-:W-:Y:S05]  /*0760*/  BSYNC B1 ;  /* 0x0000000000017941 */ /* 0x002fea0003800000 */
.L_x_15:
[----:B------:R-:W-:Y:S04]  /*0770*/  BSSY B2, `(.L_x_17) ;  /* 0x000000f000027945 */ /* 0x000fe80003800000 */
[----:B------:R-:W-:Y:S04]  /*0780*/  BSSY B1, `(.L_x_18) ;  /* 0x000000c000017945 */ /* 0x000fe80003800000 */
[----:B------:R-:W-:Y:S05]  /*0790*/  @P2 BRA `(.L_x_19) ;  /* 0x0000000000282947 */ /* 0x000fea0003800000 */
[----:B---345:R-:W1:Y:S01]  /*07a0*/  LDS R4, [UR8+0x34] ;  /* 0x00003408ff047984 */ /* 0x038e620008000800 */
[----:B------:R-:W-:Y:S01]  /*07b0*/  IMAD.MOV.U32 R5, RZ, RZ, 0x3f000000 ;  /* 0x3f000000ff057424 */ /* 0x000fe200078e00ff */
[----:B------:R-:W-:Y:S05]  /*07c0*/  @P2 BREAK B1 ;  /* 0x0000000000012942 */ /* 0x000fea0003800000 */
[----:B-1----:R-:W-:-:S05]  /*07d0*/  LOP3.LUT R4, R4, 0xff000000, R5, 0xb8, !PT ;  /* 0xff00000004047812 */ /* 0x002fca00078eb805 */
[----:B------:R1:W-:Y:S01]  /*07e0*/  STS [UR8+0x34], R4 ;  /* 0x00003404ff007988 */ /* 0x0003e20008000808 */
[----:B------:R-:W-:Y:S05]  /*07f0*/  @P2 BRA `(.L_x_20) ;  /* 0x0000000000182947 */ /* 0x000fea0003800000 */
[----:B------:R-:W3:Y:S01]  /*0800*/  LDS R5, [UR8+0x38] ;  /* 0x00003808ff057984 */ /* 0x000ee20008000800 */
[----:B-1----:R-:W-:-:S05]  /*0810*/  IMAD.MOV.U32 R4, RZ, RZ, 0x3f ;  /* 0x0000003fff047424 */ /* 0x002fca00078e00ff */
[----:B---3--:R-:W-:-:S05]  /*0820*/  LOP3.LUT R4, R5, 0xff, R4, 0xb8, !PT ;  /* 0x000000ff05047812 */ /* 0x008fca00078eb804 */
[----:B------:R1:W-:Y:S02]  /*0830*/  STS [UR8+0x38], R4 ;  /* 0x00003804ff007988 */ /* 0x0003e40008000808 */
.L_x_19:
[----:B------:R-:W-:Y:S05]  /*0840*/  BSYNC B1 ;  /* 0x0000000000017941 */ /* 0x000fea0003800000 */
.L_x_18:
[----:B------:R1:W-:Y:S02]  /*0850*/  @!P2 STS [UR8+0x20], R6 ;  /* 0x00002006ff00a988 */ /* 0x0003e40008000808 */
.L_x_20:
[----:B------:R-:W-:Y:S05]  /*0860*/  BSYNC B2 ;  /* 0x0000000000027941 */ /* 0x000fea0003800000 */
.L_x_17:
[----:B------:R-:W-:Y:S05]  /*0870*/  WARPSYNC.ALL ;  /* 0x0000000000007948 */ /* 0x000fea0003800000 */
[----:B-1----:R-:W1:Y:S01]  /*0880*/  LDC R6, c[0x0][0x22c] ;  /* 0x00008b00ff067b82 */ /* 0x002e620000000800 */
[----:B------:R-:W-:Y:S01]  /*0890*/  BSSY B2, `(.L_x_21) ;  /* 0x000000b000027945 */ /* 0x000fe20003800000 */
[----:B-1----:R-:W-:-:S03]  /*08a0*/  VIADD R6, R6, 0xffffffff ;  /* 0xffffffff06067836 */ /* 0x002fc60000000000 */
[----:B------:R-:W-:Y:S05]  /*08b0*/  @P2 BRA `(.L_x_22) ;  /* 0x0000000000202947 */ /* 0x000fea0003800000 */
[----:B---345:R-:W1:Y:S01]  /*08c0*/  LDS R4, [UR8+0x1c] ;  /* 0x00001c08ff047984 */ /* 0x038e620008000800 */
[----:B------:R-:W3:Y:S03]  /*08d0*/  LDC.64 R12, c[0x0][0x240] ;  /* 0x00009000ff0c7b82 */ /* 0x000ee60000000a00 */
[----:B------:R4:W-:Y:S01]  /*08e0*/  STS [UR8+0x24], R6 ;  /* 0x00002406ff007988 */ /* 0x0009e20008000808 */
[--C-:B---3--:R-:W-:Y:S02]  /*08f0*/  SHF.R.U32.HI R11, RZ, 0x4, R13.reuse ;  /* 0x00000004ff0b7819 */ /* 0x108fe4000001160d */
[----:B------:R-:W-:-:S05]  /*0900*/  SHF.R.U64 R5, R12, 0x4, R13 ;  /* 0x000000040c057819 */ /* 0x000fca000000120d */
[----:B------:R4:W-:Y:S01]  /*0910*/  STS [UR8+0xc], R5 ;  /* 0x00000c05ff007988 */ /* 0x0009e20008000808 */
[----:B-1----:R-:W-:-:S05]  /*0920*/  LOP3.LUT R4, R4, 0xf, R11, 0xb8, !PT ;  /* 0x0000000f04047812 */ /* 0x002fca00078eb80b */
[----:B------:R4:W-:Y:S02]  /*0930*/  STS [UR8+0x1c], R4 ;  /* 0x00001c04ff007988 */ /* 0x0009e40008000808 */
.L_x_22:
[----:B------:R-:W-:Y:S05]  /*0940*/  BSYNC B2 ;  /* 0x0000000000027941 */ /* 0x000fea0003800000 */
.L_x_21:
[----:B------:R-:W-:Y:S04]  /*0950*/  BSSY B3, `(.L_x_23) ;  /* 0x000001d000037945 */ /* 0x000fe80003800000 */
[----:B------:R-:W-:Y:S04]  /*0960*/  BSSY B2, `(.L_x_24) ;  /* 0x0000018000027945 */ /* 0x000fe80003800000 */
[----:B------:R-:W-:Y:S05]  /*0970*/  @P2 BRA `(.L_x_25) ;  /* 0x00000000001c2947 */ /* 0x000fea0003800000 */
[----:B---345:R-:W1:Y:S02]  /*0980*/  LDS R4, [UR8+0x34] ;  /* 0x00003408ff047984 */ /* 0x038e640008000800 */
[----:B-1----:R-:W-:-:S05]  /*0990*/  LOP3.LUT R4, R4, 0x7, RZ, 0xb8, !PT ;  /* 0x0000000704047812 */ /* 0x002fca00078eb8ff */
[----:B------:R1:W-:Y:S01]  /*09a0*/  STS [UR8+0x34], R4 ;  /* 0x00003404ff007988 */ /* 0x0003e20008000808 */
[----:B------:R-:W-:Y:S05]  /*09b0*/  @P2 BRA `(.L_x_26) ;  /* 0x00000000001c2947 */ /* 0x000fea0003800000 */
[----:B-1----:R-:W1:Y:S02]  /*09c0*/  LDS R4, [UR8+0x34] ;  /* 0x00003408ff047984 */ /* 0x002e640008000800 */
[----:B-1----:R-:W-:-:S05]  /*09d0*/  LOP3.LUT R4, R4, 0x38, RZ, 0xb8, !PT ;  /* 0x0000003804047812 */ /* 0x002fca00078eb8ff */
[----:B------:R1:W-:Y:S02]  /*09e0*/  STS [UR8+0x34], R4 ;  /* 0x00003404ff007988 */ /* 0x0003e40008000808 */
.L_x_25:
[----:B------:R-:W-:Y:S05]  /*09f0*/  @P2 BRA `(.L_x_27) ;  /* 0x00000000001c2947 */ /* 0x000fea0003800000 */
[----:B-1-345:R-:W1:Y:S02]  /*0a00*/  LDS R4, [UR8+0x8] ;  /* 0x00000808ff047984 */ /* 0x03ae640008000800 */
[----:B-1----:R-:W-:-:S05]  /*0a10*/  LOP3.LUT R4, R4, 0x780, RZ, 0xb8, !PT ;  /* 0x0000078004047812 */ /* 0x002fca00078eb8ff */
[----:B------:R3:W-:Y:S02]  /*0a20*/  STS [UR8+0x8], R4 ;  /* 0x00000804ff007988 */ /* 0x0007e40008000808 */
.L_x_26:
[----:B------:R-:W-:Y:S05]  /*0a30*/  @P2 BRA `(.L_x_28) ;  /* 0x0000000000282947 */ /* 0x000fea0003800000 */
[----:B-1-3--:R-:W1:Y:S02]  /*0a40*/  LDS R4, [UR8+0x8] ;  /* 0x00000808ff047984 */ /* 0x00ae640008000800 */
[----:B-1----:R-:W-:-:S05]  /*0a50*/  LOP3.LUT R4, R4, 0x1800, RZ, 0xb8, !PT ;  /* 0x0000180004047812 */ /* 0x002fca00078eb8ff */
[----:B------:R1:W-:Y:S02]  /*0a60*/  STS [UR8+0x8], R4 ;  /* 0x00000804ff007988 */ /* 0x0003e40008000808 */
.L_x_27:
[----:B------:R-:W-:Y:S05]  /*0a70*/  @P2 BREAK B2 ;  /* 0x0000000000022942 */ /* 0x000fea0003800000 */
[----:B------:R-:W-:Y:S05]  /*0a80*/  @P2 BRA `(.L_x_29) ;  /* 0x0000000000242947 */ /* 0x000fea0003800000 */
[----:B-1-345:R-:W1:Y:S01]  /*0a90*/  LDS R4, [UR8+0x8] ;  /* 0x00000808ff047984 */ /* 0x03ae620008000800 */
[----:B------:R-:W-:-:S05]  /*0aa0*/  IMAD.MOV.U32 R5, RZ, RZ, 0x6000 ;  /* 0x00006000ff057424 */ /* 0x000fca00078e00ff */
[----:B-1----:R-:W-:-:S04]  /*0ab0*/  LOP3.LUT R4, R4, 0x4000, R5, 0xd8, !PT ;  /* 0x0000400004047812 */ /* 0x002fc800078ed805 */
[----:B------:R-:W-:-:S05]  /*0ac0*/  LOP3.LUT R4, R4, 0x400000, RZ, 0xb8, !PT ;  /* 0x0040000004047812 */ /* 0x000fca00078eb8ff */
[----:B------:R4:W-:Y:S02]  /*0ad0*/  STS [UR8+0x8], R4 ;  /* 0x00000804ff007988 */ /* 0x0009e40008000808 */
.L_x_28:
[----:B------:R-:W-:Y:S05]  /*0ae0*/  BSYNC B2 ;  /* 0x0000000000027941 */ /* 0x000fea0003800000 */
.L_x_24:
[----:B-1-34-:R-:W1:Y:S02]  /*0af0*/  @!P2 LDS R4, [UR8+0x8] ;  /* 0x00000808ff04a984 */ /* 0x01ae640008000800 */
[----:B-1----:R-:W-:-:S05]  /*0b00*/  @!P2 LOP3.LUT R4, R4, 0x8000, RZ, 0xb8, !PT ;  /* 0x000080000404a812 */ /* 0x002fca00078eb8ff */
[----:B------:R1:W-:Y:S02]  /*0b10*/  @!P2 STS [UR8+0x8], R4 ;  /* 0x00000804ff00a988 */ /* 0x0003e40008000808 */
.L_x_29:
[----:B------:R-:W-:Y:S05]  /*0b20*/  BSYNC B3 ;  /* 0x0000000000037941 */ /* 0x000fea0003800000 */
.L_x_23:
[----:B------:R-:W-:Y:S05]  /*0b30*/  WARPSYNC.ALL ;  /* 0x0000000000007948 */ /* 0x000fea0003800000 */
[----:B------:R-:W-:-:S04]  /*0b40*/  UIADD3 UR5, UR4, 0x80, URZ ;  /* 0x0000008004057890 */ /* 0x000fc8000fffe03f */
[----:B------:R-:W-:-:S04]  /*0b50*/  UIADD3 UR18, UP0, UR5, UR6, URZ ;  /* 0x0000000605127290 */ /* 0x000fc8000ff1e03f */
[----:B------:R-:W-:Y:S01]  /*0b60*/  ULEA.HI.X.SX32 UR25, UR5, UR7, 0x1, UP0 ;  /* 0x0000000705197291 */ /* 0x000fe200080f0e3f */
[----:B------:R-:W-:Y:S11]  /*0b70*/  @P0 BRA `(.L_x_30) ;  /* 0x00000000002c0947 */ /* 0x000ff60003800000 */
[----:B-1-345:R-:W1:Y:S01]  /*0b80*/  S2R R4, SR_LANEID ;  /* 0x0000000000047919 */ /* 0x03ae620000000000 */
[----:B------:R-:W-:Y:S05]  /*0b90*/  WARPSYNC.ALL ;  /* 0x0000000000007948 */ /* 0x000fea0003800000 */
[----:B-1----:R-:W-:-:S05]  /*0ba0*/  IMAD.SHL.U32 R10, R4, 0x4, RZ ;  /* 0x00000004040a7824 */ /* 0x002fca00078e00ff */
[----:B------:R-:W1:Y:S01]  /*0bb0*/  LDS R11, [R10+UR8] ;  /* 0x000000080a0b7984 */ /* 0x000e620008000800 */
[----:B------:R-:W-:Y:S01]  /*0bc0*/  IADD3 R4, P1, R10, UR18, RZ ;  /* 0x000000120a047c10 */ /* 0x000fe2000ff3e0ff */
[----:B------:R-:W-:-:S04]  /*0bd0*/  UMOV UR19, UR25 ;  /* 0x0000001900137c82 */ /* 0x000fc80008000000 */
[----:B------:R-:W-:-:S05]  /*0be0*/  IMAD.X R5, RZ, RZ, UR25, P1 ;  /* 0x00000019ff057e24 */ /* 0x000fca00088e06ff */
[----:B-1----:R1:W3:Y:S01]  /*0bf0*/  ATOMG.E.EXCH.STRONG.GPU PT, RZ, [R4], R11 ;  /* 0x0000000b04ff73a8 */ /* 0x0022e200041ee100 */
[----:B------:R-:W-:-:S04]  /*0c00*/  DEPBAR {5,4,3,2,1,0} ;  /* 0x0000003f0000791a */ /* 0x000fc80000000000 */
[----:B------:R1:W-:Y:S01]  /*0c10*/  UTMACCTL.IV [UR18] ;  /* 0x00000000120079b9 */ /* 0x0003e20008000000 */
[----:B------:R-:W-:Y:S01]  /*0c20*/  NOP ;  /* 0x0000000000007918 */ /* 0x000fe20000000000 */
.L_x_30:
[----:B------:R-:W-:Y:S05]  /*0c30*/  @P0 BRA `(.L_x_31) ;  /* 0x00000000000c0947 */ /* 0x000fea0003800000 */
[----:B------:R0:W-:Y:S01]  /*0c40*/  UTMACMDFLUSH ;  /* 0x00000000000079b7 */ /* 0x0001e20000000000 */
[----:B------:R-:W-:Y:S05]  /*0c50*/  @P0 BRA `(.L_x_31) ;  /* 0x0000000000040947 */ /* 0x000fea0003800000 */
[----:B------:R-:W-:-:S04]  /*0c60*/  DEPBAR.LE SB0, 0x0 ;  /* 0x000080000000791a */ /* 0x000fc80000000000 */
.L_x_31:
[----:B------:R-:W-:Y:S05]  /*0c70*/  WARPSYNC.ALL ;  /* 0x0000000000007948 */ /* 0x000fea0003800000 */
[----:B---3--:R-:W-:Y:S06]  /*0c80*/  BAR.SYNC.DEFER_BLOCKING 0x0 ;  /* 0x0000000000007b1d */ /* 0x008fec0000010000 */
[----:B------:R-:W-:Y:S02]  /*0c90*/  BSSY B3, `(.L_x_32) ;  /* 0x000000b000037945 */ /* 0x000fe40003800000 */
[----:B------:R-:W-:Y:S06]  /*0ca0*/  BAR.SYNC.DEFER_BLOCKING 0x0 ;  /* 0x0000000000007b1d */ /* 0x000fec0000010000 */
[----:B------:R3:W-:Y:S01]  /*0cb0*/  @!P0 STS [R3], RZ ;  /* 0x000000ff03008388 */ /* 0x0007e20000000800 */
[----:B------:R-:W-:Y:S01]  /*0cc0*/  NOP ;  /* 0x0000000000007918 */ /* 0x000fe20000000000 */
[----:B------:R-:W-:Y:S05]  /*0cd0*/  @P2 BRA `(.L_x_33) ;  /* 0x0000000000182947 */ /* 0x000fea0003800000 */
[----:B--23--:R-:W2:Y:S01]  /*0ce0*/  LDS R3, [UR8+0x8] ;  /* 0x00000808ff037984 */ /* 0x00cea20008000800 */
[----:B-1----:R-:W1:Y:S01]  /*0cf0*/  LDC.64 R10, c[0x0][0x220] ;  /* 0x00008800ff0a7b82 */ /* 0x002e620000000a00 */
[----:B----45:R-:W-:Y:S02]  /*0d00*/  IMAD.MOV.U32 R4, RZ, RZ, 0x70 ;  /* 0x00000070ff047424 */ /* 0x030fe400078e00ff */
[----:B-1----:R1:W-:Y:S03]  /*0d10*/  STS.64 [UR8], R10 ;  /* 0x0000000aff007988 */ /* 0x0023e60008000a08 */
[----:B--2---:R-:W-:-:S05]  /*0d20*/  LOP3.LUT R3, R3, 0x10, R4, 0xd8, !PT ;  /* 0x0000001003037812 */ /* 0x004fca00078ed804 */
[----:B------:R1:W-:Y:S02]  /*0d30*/  STS [UR8+0x8], R3 ;  /* 0x00000803ff007988 */ /* 0x0003e40008000808 */
.L_x_33:
[----:B-1----:R-:W-:Y:S05]  /*0d40*/  BSYNC B3 ;  /* 0x0000000000037941 */ /* 0x002fea0003800000 */
.L_x_32:
[----:B------:R-:W-:Y:S04]  /*0d50*/  BSSY B3, `(.L_x_34) ;  /* 0x0000033000037945 */ /* 0x000fe80003800000 */
[----:B------:R-:W-:Y:S04]  /*0d60*/  BSSY B4, `(.L_x_35) ;  /* 0x000002e000047945 */ /* 0x000fe80003800000 */
[----:B------:R-:W-:Y:S05]  /*0d70*/  @P2 BRA `(.L_x_36) ;  /* 0x0000000000242947 */ /* 0x000fea0003800000 */
[----:B--23--:R-:W1:Y:S01]  /*0d80*/  LDS R3, [UR8+0x34] ;  /* 0x00003408ff037984 */ /* 0x00ce620008000800 */
[----:B----45:R-:W-:-:S05]  /*0d90*/  IMAD.MOV.U32 R4, RZ, RZ, 0x3f000000 ;  /* 0x3f000000ff047424 */ /* 0x030fca00078e00ff */
[----:B-1----:R-:W-:-:S05]  /*0da0*/  LOP3.LUT R3, R3, 0xff000000, R4, 0xb8, !PT ;  /* 0xff00000003037812 */ /* 0x002fca00078eb804 */
[----:B------:R1:W-:Y:S01]  /*0db0*/  STS [UR8+0x34], R3 ;  /* 0x00003403ff007988 */ /* 0x0003e20008000808 */
[----:B------:R-:W-:Y:S05]  /*0dc0*/  @P2 BRA `(.L_x_37) ;  /* 0x0000000000182947 */ /* 0x000fea0003800000 */
[----:B-1----:R-:W1:Y:S01]  /*0dd0*/  LDS R3, [UR8+0x38] ;  /* 0x00003808ff037984 */ /* 0x002e620008000800 */
[----:B------:R-:W-:-:S05]  /*0de0*/  IMAD.MOV.U32 R4, RZ, RZ, 0x7f ;  /* 0x0000007fff047424 */ /* 0x000fca00078e00ff */
[----:B-1----:R-:W-:-:S05]  /*0df0*/  LOP3.LUT R3, R3, 0xff, R4, 0xb8, !PT ;  /* 0x000000ff03037812 */ /* 0x002fca00078eb804 */
[----:B------:R1:W-:Y:S02]  /*0e00*/  STS [UR8+0x38], R3 ;  /* 0x00003803ff007988 */ /* 0x0003e40008000808 */
.L_x_36:
[----:B------:R-:W-:Y:S05]  /*0e10*/  @P2 BRA `(.L_x_38) ;  /* 0x00000000000c2947 */ /* 0x000fea0003800000 */
[----:B------:R1:W-:Y:S02]  /*0e20*/  STS [UR8+0x20], R6 ;  /* 0x00002006ff007988 */ /* 0x0003e40008000808 */
.L_x_37:
[----:B------:R-:W-:Y:S05]  /*0e30*/  @P2 BRA `(.L_x_39) ;  /* 0x0000000000242947 */ /* 0x000fea0003800000 */
[----:B------:R1:W-:Y:S02]  /*0e40*/  STS [UR8+0x24], R2 ;  /* 0x00002402ff007988 */ /* 0x0003e40008000808 */
.L_x_38:
[----:B------:R-:W-:Y:S05]  /*0e50*/  @P2 BRA `(.L_x_40) ;  /* 0x00000000002c2947 */ /* 0x000fea0003800000 */
[----:B-1----:R-:W1:Y:S01]  /*0e60*/  LDS R2, [UR8+0x1c] ;  /* 0x00001c08ff027984 */ /* 0x002e620008000800 */
[----:B------:R-:W4:Y:S02]  /*0e70*/  LDC.64 R10, c[0x0][0x248] ;  /* 0x00009200ff0a7b82 */ /* 0x000f240000000a00 */
[--C-:B----4-:R-:W-:Y:S02]  /*0e80*/  SHF.R.U32.HI R5, RZ, 0x4, R11.reuse ;  /* 0x00000004ff057819 */ /* 0x110fe4000001160b */
[----:B--23--:R-:W-:-:S05]  /*0e90*/  SHF.R.U64 R3, R10, 0x4, R11 ;  /* 0x000000040a037819 */ /* 0x00cfca000000120b */
[----:B------:R2:W-:Y:S01]  /*0ea0*/  STS [UR8+0xc], R3 ;  /* 0x00000c03ff007988 */ /* 0x0005e20008000808 */
[----:B-1----:R-:W-:-:S05]  /*0eb0*/  LOP3.LUT R2, R2, 0xf, R5, 0xb8, !PT ;  /* 0x0000000f02027812 */ /* 0x002fca00078eb805 */
[----:B------:R2:W-:Y:S02]  /*0ec0*/  STS [UR8+0x1c], R2 ;  /* 0x00001c02ff007988 */ /* 0x0005e40008000808 */
.L_x_39:
[----:B------:R-:W-:Y:S05]  /*0ed0*/  @P2 BRA `(.L_x_41) ;  /* 0x00000000001c2947 */ /* 0x000fea0003800000 */
[----:B--2---:R-:W2:Y:S02]  /*0ee0*/  LDS R2, [UR8+0x34] ;  /* 0x00003408ff027984 */ /* 0x004ea40008000800 */
[----:B--2---:R-:W-:-:S05]  /*0ef0*/  LOP3.LUT R2, R2, 0x7, RZ, 0xb8, !PT ;  /* 0x0000000702027812 */ /* 0x004fca00078eb8ff */
[----:B------:R2:W-:Y:S02]  /*0f00*/  STS [UR8+0x34], R2 ;  /* 0x00003402ff007988 */ /* 0x0005e40008000808 */
.L_x_40:
[----:B------:R-:W-:Y:S05]  /*0f10*/  @P2 BRA `(.L_x_42) ;  /* 0x00000000001c2947 */ /* 0x000fea0003800000 */
[----:B-12---:R-:W1:Y:S02]  /*0f20*/  LDS R2, [UR8+0x34] ;  /* 0x00003408ff027984 */ /* 0x006e640008000800 */
[----:B-1----:R-:W-:-:S05]  /*0f30*/  LOP3.LUT R2, R2, 0x38, RZ, 0xb8, !PT ;  /* 0x0000003802027812 */ /* 0x002fca00078eb8ff */
[----:B------:R1:W-:Y:S02]  /*0f40*/  STS [UR8+0x34], R2 ;  /* 0x00003402ff007988 */ /* 0x0003e40008000808 */
.L_x_41:
[----:B------:R-:W-:Y:S05]  /*0f50*/  @P2 BRA `(.L_x_43) ;  /* 0x00000000001c2947 */ /* 0x000fea0003800000 */
[----:B-12---:R-:W1:Y:S02]  /*0f60*/  LDS R2, [UR8+0x8] ;  /* 0x00000808ff027984 */ /* 0x006e640008000800 */
[----:B-1----:R-:W-:-:S05]  /*0f70*/  LOP3.LUT R2, R2, 0x780, RZ, 0xb8, !PT ;  /* 0x0000078002027812 */ /* 0x002fca00078eb8ff */
[----:B------:R1:W-:Y:S02]  /*0f80*/  STS [UR8+0x8], R2 ;  /* 0x00000802ff007988 */ /* 0x0003e40008000808 */
.L_x_42:
[----:B------:R-:W-:Y:S05]  /*0f90*/  @P2 BRA `(.L_x_44) ;  /* 0x0000000000282947 */ /* 0x000fea0003800000 */
[----:B-12---:R-:W1:Y:S02]  /*0fa0*/  LDS R2, [UR8+0x8] ;  /* 0x00000808ff027984 */ /* 0x006e640008000800 */
[----:B-1----:R-:W-:-:S05]  /*0fb0*/  LOP3.LUT R2, R2, 0x1800, RZ, 0xb8, !PT ;  /* 0x0000180002027812 */ /* 0x002fca00078eb8ff */
[----:B------:R1:W-:Y:S02]  /*0fc0*/  STS [UR8+0x8], R2 ;  /* 0x00000802ff007988 */ /* 0x0003e40008000808 */
.L_x_43:
[----:B------:R-:W-:Y:S05]  /*0fd0*/  @P2 BREAK B4 ;  /* 0x0000000000042942 */ /* 0x000fea0003800000 */
[----:B------:R-:W-:Y:S05]  /*0fe0*/  @P2 BRA `(.L_x_45) ;  /* 0x0000000000242947 */ /* 0x000fea0003800000 */
[----:B-12---:R-:W1:Y:S01]  /*0ff0*/  LDS R2, [UR8+0x8] ;  /* 0x00000808ff027984 */ /* 0x006e620008000800 */
[----:B---3--:R-:W-:-:S05]  /*1000*/  IMAD.MOV.U32 R3, RZ, RZ, 0x6000 ;  /* 0x00006000ff037424 */ /* 0x008fca00078e00ff */
[----:B-1----:R-:W-:-:S04]  /*1010*/  LOP3.LUT R2, R2, 0x4000, R3, 0xd8, !PT ;  /* 0x0000400002027812 */ /* 0x002fc800078ed803 */
[----:B------:R-:W-:-:S05]  /*1020*/  LOP3.LUT R2, R2, 0x400000, RZ, 0xb8, !PT ;  /* 0x0040000002027812 */ /* 0x000fca00078eb8ff */
[----:B------:R1:W-:Y:S02]  /*1030*/  STS [UR8+0x8], R2 ;  /* 0x00000802ff007988 */ /* 0x0003e40008000808 */
.L_x_44:
[----:B------:R-:W-:Y:S05]  /*1040*/  BSYNC B4 ;  /* 0x0000000000047941 */ /* 0x000fea0003800000 */
.L_x_35:
[----:B-12---:R-:W1:Y:S02]  /*1050*/  @!P2 LDS R2, [UR8+0x8] ;  /* 0x00000808ff02a984 */ /* 0x006e640008000800 */
[----:B-1----:R-:W-:-:S05]  /*1060*/  @!P2 LOP3.LUT R2, R2, 0x8000, RZ, 0xb8, !PT ;  /* 0x000080000202a812 */ /* 0x002fca00078eb8ff */
[----:B------:R1:W-:Y:S02]  /*1070*/  @!P2 STS [UR8+0x8], R2 ;  /* 0x00000802ff00a988 */ /* 0x0003e40008000808 */
.L_x_45:
[----:B------:R-:W-:Y:S05]  /*1080*/  BSYNC B3 ;  /* 0x0000000000037941 */ /* 0x000fea0003800000 */
.L_x_34:
[----:B------:R-:W-:Y:S05]  /*1090*/  WARPSYNC.ALL ;  /* 0x0000000000007948 */ /* 0x000fea0003800000 */
[----:B------:R-:W-:Y:S01]  /*10a0*/  UIADD3 UR4, UR4, 0x100, URZ ;  /* 0x0000010004047890 */ /* 0x000fe2000fffe03f */
[----:B------:R-:W-:Y:S02]  /*10b0*/  ISETP.GE.AND P1, PT, R9, 0x1, PT ;  /* 0x000000010900780c */ /* 0x000fe40003f26270 */
[----:B------:R-:W-:Y:S02]  /*10c0*/  CS2R R24, SRZ ;  /* 0x0000000000187805 */ /* 0x000fe4000001ff00 */
[----:B------:R-:W-:Y:S01]  /*10d0*/  CS2R R26, SRZ ;  /* 0x00000000001a7805 */ /* 0x000fe2000001ff00 */
[----:B------:R-:W-:Y:S01]  /*10e0*/  UIADD3 UR19, UP0, UR4, UR6, URZ ;  /* 0x0000000604137290 */ /* 0x000fe2000ff1e03f */
[----:B------:R-:W-:-:S03]  /*10f0*/  IMAD.MOV.U32 R28, RZ, RZ, RZ ;  /* 0x000000ffff1c7224 */ /* 0x000fc600078e00ff */
[----:B------:R-:W-:Y:S01]  /*1100*/  ULEA.HI.X.SX32 UR24, UR4, UR7, 0x1, UP0 ;  /* 0x0000000704187291 */ /* 0x000fe200080f0e3f */
[----:B------:R-:W-:Y:S11]  /*1110*/  @P0 BRA `(.L_x_46) ;  /* 0x0000000000300947 */ /* 0x000ff60003800000 */
[----:B-12---:R-:W4:Y:S01]  /*1120*/  S2R R2, SR_LANEID ;  /* 0x0000000000027919 */ /* 0x006f220000000000 */
[----:B------:R-:W-:Y:S05]  /*1130*/  WARPSYNC.ALL ;  /* 0x0000000000007948 */ /* 0x000fea0003800000 */
[----:B----45:R-:W-:-:S05]  /*1140*/  IMAD.SHL.U32 R4, R2, 0x4, RZ ;  /* 0x0000000402047824 */ /* 0x030fca00078e00ff */
[----:B------:R-:W1:Y:S01]  /*1150*/  LDS R5, [R4+UR8] ;  /* 0x0000000804057984 */ /* 0x000e620008000800 */
[----:B------:R-:W-:Y:S01]  /*1160*/  IADD3 R2, P3, R4, UR19, RZ ;  /* 0x0000001304027c10 */ /* 0x000fe2000ff7e0ff */
[----:B------:R-:W-:-:S04]  /*1170*/  UMOV UR4, UR19 ;  /* 0x0000001300047c82 */ /* 0x000fc80008000000 */
[----:B---3--:R-:W-:Y:S01]  /*1180*/  IMAD.X R3, RZ, RZ, UR24, P3 ;  /* 0x00000018ff037e24 */ /* 0x008fe200098e06ff */
[----:B------:R-:W-:-:S04]  /*1190*/  UMOV UR5, UR24 ;  /* 0x0000001800057c82 */ /* 0x000fc80008000000 */
[----:B-1----:R1:W2:Y:S01]  /*11a0*/  ATOMG.E.EXCH.STRONG.GPU PT, RZ, [R2], R5 ;  /* 0x0000000502ff73a8 */ /* 0x0022a200041ee100 */
[----:B------:R-:W-:-:S04]  /*11b0*/  DEPBAR {5,4,3,2,1,0} ;  /* 0x0000003f0000791a */ /* 0x000fc80000000000 */
[----:B------:R1:W-:Y:S01]  /*11c0*/  UTMACCTL.IV [UR4] ;  /* 0x00000000040079b9 */ /* 0x0003e20008000000 */
[----:B------:R-:W-:Y:S01]  /*11d0*/  NOP ;  /* 0x0000000000007918 */ /* 0x000fe20000000000 */
.L_x_46:
[----:B------:R-:W-:Y:S05]  /*11e0*/  @P0 BRA `(.L_x_47) ;  /* 0x00000000000c0947 */ /* 0x000fea0003800000 */
[----:B------:R0:W-:Y:S01]  /*11f0*/  UTMACMDFLUSH ;  /* 0x00000000000079b7 */ /* 0x0001e20000000000 */
[----:B------:R-:W-:Y:S05]  /*1200*/  @P0 BRA `(.L_x_47) ;  /* 0x0000000000040947 */ /* 0x000fea0003800000 */
[----:B------:R-:W-:-:S04]  /*1210*/  DEPBAR.LE SB0, 0x0 ;  /* 0x000080000000791a */ /* 0x000fc80000000000 */
.L_x_47:
[----:B------:R-:W-:Y:S05]  /*1220*/  WARPSYNC.ALL ;  /* 0x0000000000007948 */ /* 0x000fea0003800000 */
[----:B--2---:R-:W-:Y:S01]  /*1230*/  BAR.SYNC.DEFER_BLOCKING 0x0 ;  /* 0x0000000000007b1d */ /* 0x004fe20000010000 */
[----:B------:R-:W-:Y:S01]  /*1240*/  USHF.L.U32 UR11, UR27, 0x7, URZ ;  /* 0x000000071b0b7899 */ /* 0x000fe2000800063f */
[----:B------:R-:W-:Y:S01]  /*1250*/  IMAD.MOV.U32 R29, RZ, RZ, RZ ;  /* 0x000000ffff1d7224 */ /* 0x000fe200078e00ff */
[----:B------:R-:W-:Y:S01]  /*1260*/  USHF.L.U32 UR23, UR26, 0x6, URZ ;  /* 0x000000061a177899 */ /* 0x000fe2000800063f */
[----:B------:R-:W-:Y:S02]  /*1270*/  CS2R R30, SRZ ;  /* 0x00000000001e7805 */ /* 0x000fe4000001ff00 */
[----:B------:R-:W-:Y:S01]  /*1280*/  CS2R R32, SRZ ;  /* 0x0000000000207805 */ /* 0x000fe2000001ff00 */
[----:B------:R-:W-:Y:S01]  /*1290*/  VOTEU.ALL UP0, P2 ;  /* 0x00000000003f7886 */ /* 0x000fe20001000000 */
[----:B-1----:R-:W-:Y:S01]  /*12a0*/  UMOV UR4, 0x1 ;  /* 0x0000000100047882 */ /* 0x002fe20000000000 */
[----:B------:R-:W-:-:S02]  /*12b0*/  CS2R R34, SRZ ;  /* 0x0000000000227805 */ /* 0x000fc4000001ff00 */
[----:B------:R-:W-:Y:S02]  /*12c0*/  CS2R R36, SRZ ;  /* 0x0000000000247805 */ /* 0x000fe4000001ff00 */
[----:B------:R-:W-:Y:S01]  /*12d0*/  CS2R R38, SRZ ;  /* 0x0000000000267805 */ /* 0x000fe2000001ff00 */
[----:B------:R-:W-:-:S04]  /*12e0*/  @!UP0 UIADD3 UR4, -UR4, 0x100000, URZ ;  /* 0x0010000004048890 */ /* 0x000fc8000fffe13f */
[----:B------:R-:W-:Y:S02]  /*12f0*/  @!UP0 USHF.L.U32 UR5, UR4, 0xb, URZ ;  /* 0x0000000b04058899 */ /* 0x000fe4000800063f */
[----:B------:R-:W-:Y:S01]  /*1300*/  @!UP0 USHF.L.U32 UR4, UR4, 0x1, URZ ;  /* 0x0000000104048899 */ /* 0x000fe2000800063f */
[----:B------:R-:W-:Y:S01]  /*1310*/  CS2R R40, SRZ ;  /* 0x0000000000287805 */ /* 0x000fe2000001ff00 */
[----:B------:R-:W-:Y:S01]  /*1320*/  VOTEU.ALL UP0, P2 ;  /* 0x00000000003f7886 */ /* 0x000fe20001000000 */
[----:B------:R-:W-:Y:S02]  /*1330*/  CS2R R42, SRZ ;  /* 0x00000000002a7805 */ /* 0x000fe4000001ff00 */
[----:B------:R-:W-:Y:S02]  /*1340*/  CS2R R44, SRZ ;  /* 0x00000000002c7805 */ /* 0x000fe4000001ff00 */
[----:B------:R-:W-:Y:S02]  /*1350*/  CS2R R46, SRZ ;  /* 0x00000000002e7805 */ /* 0x000fe4000001ff00 */
[----:B------:R-:W-:-:S02]  /*1360*/  CS2R R48, SRZ ;  /* 0x0000000000307805 */ /* 0x000fc4000001ff00 */
[----:B------:R-:W-:Y:S02]  /*1370*/  CS2R R50, SRZ ;  /* 0x0000000000327805 */ /* 0x000fe4000001ff00 */
[----:B------:R-:W-:Y:S02]  /*1380*/  CS2R R52, SRZ ;  /* 0x0000000000347805 */ /* 0x000fe4000001ff00 */
[----:B------:R-:W-:Y:S01]  /*1390*/  CS2R R54, SRZ ;  /* 0x0000000000367805 */ /* 0x000fe2000001ff00 */
[----:B------:R-:W1:Y:S02]  /*13a0*/  FENCE.VIEW.ASYNC.S ;  /* 0x00000000000073c6 */ /* 0x000e640000000000 */
[----:B-1----:R1:W2:Y:S01]  /*13b0*/  @!UP0 SYNCS.EXCH.64 URZ, [UR8+0x3000], UR4 ;  /* 0x00300004083f85b2 */ /* 0x0022a20008000100 */
[----:B------:R-:W-:Y:S05]  /*13c0*/  @!P1 BRA `(.L_x_48) ;  /* 0x0000000400309947 */ /* 0x000fea0003800000 */
[----:B------:R-:W-:Y:S01]  /*13d0*/  SHF.R.U32.HI R2, RZ, 0x5, R0 ;  /* 0x00000005ff027819 */ /* 0x000fe20000011600 */
[----:B-1----:R-:W-:Y:S01]  /*13e0*/  UIADD3 UR4, UR8, 0x2000, URZ ;  /* 0x0000200008047890 */ /* 0x002fe2000fffe03f */
[----:B------:R-:W-:Y:S02]  /*13f0*/  CS2R R24, SRZ ;  /* 0x0000000000187805 */ /* 0x000fe4000001ff00 */
[----:B------:R-:W-:Y:S02]  /*1400*/  CS2R R26, SRZ ;  /* 0x00000000001a7805 */ /* 0x000fe4000001ff00 */
[----:B------:R-:W-:Y:S01]  /*1410*/  R2UR UR32, R2 ;  /* 0x00000000022072ca */ /* 0x000fe200000e0000 */
[----:B------:R-:W-:Y:S01]  /*1420*/  USHF.R.U32.HI UR4, URZ, 0x4, UR4 ;  /* 0x000000043f047899 */ /* 0x000fe20008011604 */
[----:B------:R-:W-:Y:S02]  /*1430*/  CS2R R28, SRZ ;  /* 0x00000000001c7805 */ /* 0x000fe4000001ff00 */
[----:B------:R-:W-:-:S02]  /*1440*/  CS2R R30, SRZ ;  /* 0x00000000001e7805 */ /* 0x000fc4000001ff00 */
[----:B------:R-:W-:Y:S01]  /*1450*/  CS2R R32, SRZ ;  /* 0x0000000000207805 */ /* 0x000fe2000001ff00 */
[----:B------:R-:W-:Y:S01]  /*1460*/  USGXT.U32 UR4, UR4, 0xe ;  /* 0x0000000e0404789a */ /* 0x000fe20008000000 */
[----:B------:R-:W-:Y:S02]  /*1470*/  CS2R R34, SRZ ;  /* 0x0000000000227805 */ /* 0x000fe4000001ff00 */
[----:B------:R-:W-:Y:S02]  /*1480*/  CS2R R36, SRZ ;  /* 0x0000000000247805 */ /* 0x000fe4000001ff00 */
[----:B------:R-:W-:Y:S02]  /*1490*/  CS2R R38, SRZ ;  /* 0x0000000000267805 */ /* 0x000fe4000001ff00 */
[----:B------:R-:W-:Y:S02]  /*14a0*/  CS2R R40, SRZ ;  /* 0x0000000000287805 */ /* 0x000fe4000001ff00 */
[----:B------:R-:W-:-:S02]  /*14b0*/  CS2R R42, SRZ ;  /* 0x00000000002a7805 */ /* 0x000fc4000001ff00 */
[----:B------:R-:W-:Y:S02]  /*14c0*/  CS2R R44, SRZ ;  /* 0x00000000002c7805 */ /* 0x000fe4000001ff00 */
[----:B------:R-:W-:Y:S02]  /*14d0*/  CS2R R46, SRZ ;  /* 0x00000000002e7805 */ /* 0x000fe4000001ff00 */
[----:B------:R-:W-:Y:S02]  /*14e0*/  CS2R R48, SRZ ;  /* 0x0000000000307805 */ /* 0x000fe4000001ff00 */
[----:B------:R-:W-:Y:S02]  /*14f0*/  CS2R R50, SRZ ;  /* 0x0000000000327805 */ /* 0x000fe4000001ff00 */
[----:B------:R-:W-:Y:S02]  /*1500*/  CS2R R52, SRZ ;  /* 0x0000000000347805 */ /* 0x000fe4000001ff00 */
[----:B------:R-:W-:Y:S01]  /*1510*/  CS2R R54, SRZ ;  /* 0x0000000000367805 */ /* 0x000fe2000001ff00 */
[----:B------:R-:W-:Y:S01]  /*1520*/  UMOV UR14, 0xfffffffe ;  /* 0xfffffffe000e7882 */ /* 0x000fe20000000000 */
[----:B------:R-:W-:Y:S01]  /*1530*/  UMOV UR15, 0x7fffffdf ;  /* 0x7fffffdf000f7882 */ /* 0x000fe20000000000 */
[----:B------:R-:W-:Y:S01]  /*1540*/  UMOV UR5, URZ ;  /* 0x0000003f00057c82 */ /* 0x000fe20008000000 */
[----:B------:R-:W-:Y:S01]  /*1550*/  UMOV UR10, URZ ;  /* 0x0000003f000a7c82 */ /* 0x000fe20008000000 */
[----:B------:R-:W-:-:S12]  /*1560*/  UIADD3.64 UR14, UR4, -UR14, URZ ;  /* 0x8000000e040e7297 */ /* 0x000fd8000fffe03f */
.L_x_50:
[----:B--2---:R-:W-:Y:S01]  /*1570*/  BAR.SYNC.DEFER_BLOCKING 0x0 ;  /* 0x0000000000007b1d */ /* 0x004fe20000010000 */
[----:B------:R-:W-:Y:S01]  /*1580*/  @!P2 IMAD.MOV.U32 R2, RZ, RZ, 0x3000 ;  /* 0x00003000ff02a424 */ /* 0x000fe200078e00ff */
[----:B------:R-:W-:Y:S02]  /*1590*/  ELECT P0, URZ, PT ;  /* 0x00000000003f782f */ /* 0x000fe40003800000 */
[----:B------:R-:W-:Y:S02]  /*15a0*/  ELECT P1, URZ, PT ;  /* 0x00000000003f782f */ /* 0x000fe40003820000 */
[C---:B------:R-:W-:Y:S01]  /*15b0*/  ISETP.LT.U32.AND P0, PT, R7.reuse, 0x20, P0 ;  /* 0x000000200700780c */ /* 0x040fe20000701070 */
[----:B------:R-:W-:Y:S01]  /*15c0*/  UMOV UR22, UR10 ;  /* 0x0000000a00167c82 */ /* 0x000fe20008000000 */
[----:B------:R-:W-:-:S11]  /*15d0*/  ISETP.LT.U32.AND P1, PT, R7, 0x20, P1 ;  /* 0x000000200700780c */ /* 0x000fd60000f21070 */
[----:B------:R-:W-:Y:S01]  /*15e0*/  VOTEU.ANY UP0, P0 ;  /* 0x00000000003f7886 */ /* 0x000fe20000000100 */
[----:B------:R-:W-:Y:S01]  /*15f0*/  VOTEU.ANY UP2, P0 ;  /* 0x00000000003f7886 */ /* 0x000fe20000040100 */
[----:B------:R-:W-:Y:S01]  /*1600*/  VOTEU.ANY UP1, P1 ;  /* 0x00000000003f7886 */ /* 0x000fe20000820100 */
[----:B------:R-:W-:Y:S01]  /*1610*/  VOTEU.ANY UP3, P1 ;  /* 0x00000000003f7886 */ /* 0x000fe20000860100 */
[----:B------:R1:W-:Y:S01]  /*1620*/  @!P2 SYNCS.ARRIVE.TRANS64 RZ, [UR8+0x3000], R2 ;  /* 0x00300002ffffa9a7 */ /* 0x0003e20008000008 */
[----:B------:R2:W-:Y:S06]  /*1630*/  MEMBAR.ALL.CTA ;  /* 0x0000000000007992 */ /* 0x0005ec0000008000 */
[----:B--2---:R-:W2:Y:S01]  /*1640*/  FENCE.VIEW.ASYNC.S ;  /* 0x00000000000073c6 */ /* 0x004ea20000000000 */
[----:B------:R-:W-:Y:S01]  /*1650*/  @UP0 UIADD3 UR9, UR8, 0x3000, URZ ;  /* 0x0000300008090890 */ /* 0x000fe2000fffe03f */
[----:B------:R-:W-:Y:S01]  /*1660*/  @UP0 UMOV UR6, UR16 ;  /* 0x0000001000060c82 */ /* 0x000fe20008000000 */
[----:B------:R-:W-:Y:S01]  /*1670*/  @UP0 UMOV UR7, UR17 ;  /* 0x0000001100070c82 */ /* 0x000fe20008000000 */
[----:B------:R-:W-:-:S02]  /*1680*/  @UP1 UIADD3 UR20, UR8, 0x2000, URZ ;  /* 0x0000200008141890 */ /* 0x000fc4000fffe03f */
[----:B------:R-:W-:Y:S01]  /*1690*/  @UP1 UIADD3 UR21, UR8, 0x3000, URZ ;  /* 0x0000300008151890 */ /* 0x000fe2000fffe03f */
[----:B-1----:R-:W-:Y:S01]  /*16a0*/  SHF.L.U32 R2, R8, 0x1f, RZ ;  /* 0x0000001f08027819 */ /* 0x002fe200000006ff */
[----:B------:R-:W-:Y:S01]  /*16b0*/  @UP1 UMOV UR12, UR18 ;  /* 0x00000012000c1c82 */ /* 0x000fe20008000000 */
[----:B------:R-:W-:Y:S01]  /*16c0*/  @UP1 UMOV UR13, UR25 ;  /* 0x00000019000d1c82 */ /* 0x000fe20008000000 */
[----:B--2---:R-:W-:Y:S06]  /*16d0*/  BAR.SYNC.DEFER_BLOCKING 0x0 ;  /* 0x0000000000007b1d */ /* 0x004fec0000010000 */
[----:B------:R1:W-:Y:S02]  /*16e0*/  @UP2 UTMALDG.2D [UR8], [UR6] ;  /* 0x00000008060025b4 */ /* 0x0003e40008008000 */
[----:B------:R-:W-:Y:S06]  /*16f0*/  BAR.SYNC.DEFER_BLOCKING 0x0 ;  /* 0x0000000000007b1d */ /* 0x000fec0000010000 */
[----:B------:R1:W-:Y:S02]  /*1700*/  @UP3 UTMALDG.2D [UR20], [UR12] ;  /* 0x000000140c0035b4 */ /* 0x0003e40008008000 */
[----:B------:R-:W-:Y:S06]  /*1710*/  BAR.SYNC.DEFER_BLOCKING 0x0 ;  /* 0x0000000000007b1d */ /* 0x000fec0000010000 */
[----:B------:R-:W2:Y:S02]  /*1720*/  SYNCS.PHASECHK.TRANS64.TRYWAIT P0, [UR8+0x3000], R2 ;  /* 0x00300002ff0075a7 */ /* 0x000ea40008000148 */
[----:B-12---:R-:W-:Y:S05]  /*1730*/  @!P0 BRA `(.L_x_49) ;  /* 0x0000000400448947 */ /* 0x006fea0003800000 */
.L_x_51:
[----:B------:R-:W-:Y:S01]  /*1740*/  USHF.L.U32 UR6, UR32, 0x6, URZ ;  /* 0x0000000620067899 */ /* 0x000fe2000800063f */
[----:B------:R-:W-:Y:S02]  /*1750*/  WARPGROUP.DEPBAR.LE gsb0, 0x0 ;  /* 0x00008000000079c5 */ /* 0x000fe40000010000 */
[----:B------:R-:W-:Y:S01]  /*1760*/  WARPGROUP.ARRIVE ;  /* 0x00000000000079c5 */ /* 0x000fe20000000000 */
[----:B------:R-:W-:Y:S01]  /*1770*/  ULOP3.LUT UR6, UR6, 0x100, URZ, 0xc0, !UPT ;  /* 0x0000010006067892 */ /* 0x000fe2000f8ec03f */
[----:B------:R-:W1:Y:S01]  /*1780*/  LDC R2, c[0x0][0x230] ;  /* 0x00008c00ff027b82 */ /* 0x000e620000000800 */
[----:B------:R-:W-:Y:S01]  /*1790*/  UMOV UR30, UR4 ;  /* 0x00000004001e7c82 */ /* 0x000fe20008000000 */
[----:B------:R-:W-:Y:S01]  /*17a0*/  UMOV UR31, 0x80000020 ;  /* 0x80000020001f7882 */ /* 0x000fe20000000000 */
[----:B------:R-:W-:Y:S01]  /*17b0*/  ULEA.HI UR6, UR8, UR6, URZ, 0x1c ;  /* 0x0000000608067291 */ /* 0x000fe2000f8fe03f */
[----:B------:R-:W-:Y:S01]  /*17c0*/  LOP3.LUT R8, R8, 0x1, RZ, 0x3c, !PT ;  /* 0x0000000108087812 */ /* 0x000fe200078e3cff */
[----:B------:R-:W-:Y:S01]  /*17d0*/  UMOV UR29, 0x80000020 ;  /* 0x80000020001d7882 */ /* 0x000fe20000000000 */
[----:B------:R-:W-:-:S02]  /*17e0*/  UIADD3 UR10, UR10, 0x40, URZ ;  /* 0x000000400a0a7890 */ /* 0x000fc4000fffe03f */
[----:B------:R-:W-:Y:S01]  /*17f0*/  ULOP3.LUT UR6, UR6, 0x3fff, URZ, 0xc0, !UPT ;  /* 0x00003fff06067892 */ /* 0x000fe2000f8ec03f */
[----:B------:R-:W-:Y:S01]  /*1800*/  UMOV UR12, 0xfffffffe ;  /* 0xfffffffe000c7882 */ /* 0x000fe20000000000 */
[----:B------:R-:W-:Y:S01]  /*1810*/  UMOV UR13, 0x7fffffdf ;  /* 0x7fffffdf000d7882 */ /* 0x000fe20000000000 */
[----:B------:R-:W-:Y:S02]  /*1820*/  UMOV UR7, URZ ;  /* 0x0000003f00077c82 */ /* 0x000fe40008000000 */
[----:B------:R-:W-:Y:S02]  /*1830*/  UIADD3.64 UR12, UR6, -UR12, URZ ;  /* 0x8000000c060c7297 */ /* 0x000fe4000fffe03f */
[----:B------:R-:W-:Y:S02]  /*1840*/  UMOV UR28, UR6 ;  /* 0x00000006001c7c82 */ /* 0x000fe40008000000 */
[----:B------:R-:W-:Y:S01]  /*1850*/  QGMMA.64x64x32.F32.E4M3.E4M3 R24, gdesc[UR28], R24 ;  /* 0x00e000001c1879f3 */ /* 0x000fe20008700818 */
[----:B-1----:R-:W-:-:S04]  /*1860*/  ISETP.LE.AND P0, PT, R2, UR10, PT ;  /* 0x0000000a02007c0c */ /* 0x002fc8000bf03270 */
[----:B------:R-:W-:Y:S09]  /*1870*/  QGMMA.64x64x32.F32.E4M3.E4M3 R24, gdesc[UR12], R24, gsb0 ;  /* 0x00e000000c1879f3 */ /* 0x000ff20008000818 */
[----:B------:R-:W-:Y:S05]  /*1880*/  @!P0 BRA `(.L_x_50) ;  /* 0xfffffffc00388947 */ /* 0x000fea000383ffff */
.L_x_48:
[----:B------:R-:W-:Y:S02]  /*1890*/  WARPGROUP.DEPBAR.LE gsb0, 0x0 ;  /* 0x00008000000079c5 */ /* 0x000fe40000010000 */
[----:B--2---:R-:W-:Y:S01]  /*18a0*/  BAR.SYNC.DEFER_BLOCKING 0x0 ;  /* 0x0000000000007b1d */ /* 0x004fe20000010000 */
[C---:B------:R-:W-:Y:S01]  /*18b0*/  IMAD.SHL.U32 R2, R0.reuse, 0x20, RZ ;  /* 0x0000002000027824 */ /* 0x040fe200078e00ff */
[----:B------:R-:W-:Y:S01]  /*18c0*/  ELECT P0, URZ, PT ;  /* 0x00000000003f782f */ /* 0x000fe20003800000 */
[C---:B---3--:R-:W-:Y:S01]  /*18d0*/  IMAD.SHL.U32 R3, R0.reuse, 0x10, RZ ;  /* 0x0000001000037824 */ /* 0x048fe200078e00ff */
[----:B------:R-:W-:Y:S01]  /*18e0*/  F2FP.SATFINITE.E4M3.F32.PACK_AB_MERGE_C R24, R25, R24, RZ ;  /* 0x000000181918723e */ /* 0x000fe200048070ff */
[----:B------:R-:W-:Y:S01]  /*18f0*/  IMAD.SHL.U32 R0, R0, 0x2, RZ ;  /* 0x0000000200007824 */ /* 0x000fe200078e00ff */
[----:B------:R-:W-:Y:S01]  /*1900*/  LOP3.LUT R2, R2, 0x1c00, RZ, 0xc0, !PT ;  /* 0x00001c0002027812 */ /* 0x000fe200078ec0ff */
[----:B------:R-:W-:Y:S01]  /*1910*/  UMOV UR9, UR23 ;  /* 0x0000001700097c82 */ /* 0x000fe20008000000 */
[----:B------:R-:W-:Y:S01]  /*1920*/  F2FP.SATFINITE.E4M3.F32.PACK_AB_MERGE_C R26, R27, R26, RZ ;  /* 0x0000001a1b1a723e */ /* 0x000fe200048070ff */
[----:B------:R-:W-:Y:S01]  /*1930*/  UMOV UR10, UR11 ;  /* 0x0000000b000a7c82 */ /* 0x000fe20008000000 */
[----:B------:R-:W-:-:S02]  /*1940*/  LOP3.LUT R3, R2, 0x1c0, R3, 0xf8, !PT ;  /* 0x000001c002037812 */ /* 0x000fc400078ef803 */
[----:B------:R-:W-:Y:S02]  /*1950*/  F2FP.SATFINITE.E4M3.F32.PACK_AB_MERGE_C R28, R29, R28, RZ ;  /* 0x0000001c1d1c723e */ /* 0x000fe400048070ff */
[----:B------:R-:W-:Y:S02]  /*1960*/  LOP3.LUT R3, R3, 0x36, R0, 0xf8, !PT ;  /* 0x0000003603037812 */ /* 0x000fe400078ef800 */
[----:B------:R-:W-:Y:S02]  /*1970*/  F2FP.SATFINITE.E4M3.F32.PACK_AB_MERGE_C R30, R31, R30, RZ ;  /* 0x0000001e1f1e723e */ /* 0x000fe400048070ff */
[----:B------:R-:W-:Y:S02]  /*1980*/  F2FP.SATFINITE.E4M3.F32.PACK_AB_MERGE_C R32, R33, R32, RZ ;  /* 0x000000202120723e */ /* 0x000fe400048070ff */
[----:B------:R-:W-:Y:S02]  /*1990*/  F2FP.SATFINITE.E4M3.F32.PACK_AB_MERGE_C R34, R35, R34, RZ ;  /* 0x000000222322723e */ /* 0x000fe400048070ff */
[----:B------:R-:W-:-:S02]  /*19a0*/  F2FP.SATFINITE.E4M3.F32.PACK_AB_MERGE_C R36, R37, R36, RZ ;  /* 0x000000242524723e */ /* 0x000fc400048070ff */
[----:B------:R-:W-:Y:S01]  /*19b0*/  F2FP.SATFINITE.E4M3.F32.PACK_AB_MERGE_C R38, R39, R38, RZ ;  /* 0x000000262726723e */ /* 0x000fe200048070ff */
[----:B------:R-:W2:Y:S01]  /*19c0*/  @!P2 SYNCS.CCTL.IV [UR8+0x3000] ;  /* 0x00300000ff00a9b1 */ /* 0x000ea20008000008 */
[----:B------:R-:W-:Y:S01]  /*19d0*/  ISETP.LT.U32.AND P0, PT, R7, 0x20, P0 ;  /* 0x000000200700780c */ /* 0x000fe20000701070 */
[----:B--2---:R-:W-:Y:S01]  /*19e0*/  STS.U16 [R3+UR8], R24 ;  /* 0x0000001803007988 */ /* 0x004fe20008000408 */
[----:B----4-:R-:W-:Y:S02]  /*19f0*/  LOP3.LUT R5, R3, 0x10, RZ, 0x3c, !PT ;  /* 0x0000001003057812 */ /* 0x010fe400078e3cff */
[----:B------:R-:W-:Y:S01]  /*1a00*/  F2FP.SATFINITE.E4M3.F32.PACK_AB_MERGE_C R40, R41, R40, RZ ;  /* 0x000000282928723e */ /* 0x000fe200048070ff */
[----:B------:R-:W-:Y:S01]  /*1a10*/  STS.U16 [R3+UR8+0x200], R26 ;  /* 0x0002001a03007988 */ /* 0x000fe20008000408 */
[----:B------:R-:W-:Y:S02]  /*1a20*/  F2FP.SATFINITE.E4M3.F32.PACK_AB_MERGE_C R42, R43, R42, RZ ;  /* 0x0000002a2b2a723e */ /* 0x000fe400048070ff */
[----:B------:R-:W-:Y:S01]  /*1a30*/  F2FP.SATFINITE.E4M3.F32.PACK_AB_MERGE_C R44, R45, R44, RZ ;  /* 0x0000002c2d2c723e */ /* 0x000fe200048070ff */
[----:B------:R-:W-:Y:S01]  /*1a40*/  STS.U16 [R3+UR8+0x8], R28 ;  /* 0x0000081c03007988 */ /* 0x000fe20008000408 */
[----:B------:R-:W-:-:S02]  /*1a50*/  F2FP.SATFINITE.E4M3.F32.PACK_AB_MERGE_C R46, R47, R46, RZ ;  /* 0x0000002e2f2e723e */ /* 0x000fc400048070ff */
[----:B------:R-:W-:Y:S01]  /*1a60*/  LOP3.LUT R7, R3, 0x20, RZ, 0x3c, !PT ;  /* 0x0000002003077812 */ /* 0x000fe200078e3cff */
[----:B------:R-:W-:Y:S01]  /*1a70*/  STS.U16 [R3+UR8+0x208], R30 ;  /* 0x0002081e03007988 */ /* 0x000fe20008000408 */
[----:B------:R-:W-:Y:S01]  /*1a80*/  F2FP.SATFINITE.E4M3.F32.PACK_AB_MERGE_C R48, R49, R48, RZ ;  /* 0x000000303130723e */ /* 0x000fe200048070ff */
[----:B------:R-:W-:Y:S01]  /*1a90*/  VOTEU.ANY UP0, P0 ;  /* 0x00000000003f7886 */ /* 0x000fe20000000100 */
[----:B------:R-:W-:Y:S01]  /*1aa0*/  F2FP.SATFINITE.E4M3.F32.PACK_AB_MERGE_C R50, R51, R50, RZ ;  /* 0x000000323332723e */ /* 0x000fe200048070ff */
[----:B------:R-:W-:Y:S01]  /*1ab0*/  STS.U16 [R5+UR8], R32 ;  /* 0x0000002005007988 */ /* 0x000fe20008000408 */
[----:B------:R-:W-:Y:S01]  /*1ac0*/  F2FP.SATFINITE.E4M3.F32.PACK_AB_MERGE_C R52, R53, R52, RZ ;  /* 0x000000343534723e */ /* 0x000fe200048070ff */
[----:B------:R-:W-:Y:S01]  /*1ad0*/  VOTEU.ANY UP1, P0 ;  /* 0x00000000003f7886 */ /* 0x000fe20000020100 */
[----:B------:R-:W-:Y:S01]  /*1ae0*/  F2FP.SATFINITE.E4M3.F32.PACK_AB_MERGE_C R54, R55, R54, RZ ;  /* 0x000000363736723e */ /* 0x000fe200048070ff */
[----:B------:R-:W-:Y:S01]  /*1af0*/  STS.U16 [R5+UR8+0x200], R34 ;  /* 0x0002002205007988 */ /* 0x000fe20008000408 */
[----:B------:R-:W-:Y:S01]  /*1b00*/  LOP3.LUT R9, R3, 0x30, RZ, 0x3c, !PT ;  /* 0x0000003003097812 */ /* 0x000fe200078e3cff */
[----:B-1----:R-:W-:Y:S01]  /*1b10*/  @UP0 UMOV UR4, UR19 ;  /* 0x0000001300040c82 */ /* 0x002fe20008000000 */
[----:B------:R-:W-:Y:S01]  /*1b20*/  @UP0 UMOV UR5, UR24 ;  /* 0x0000001800050c82 */ /* 0x000fe20008000000 */
[----:B------:R-:W-:Y:S04]  /*1b30*/  STS.U16 [R5+UR8+0x8], R36 ;  /* 0x0000082405007988 */ /* 0x000fe80008000408 */
[----:B------:R-:W-:Y:S04]  /*1b40*/  STS.U16 [R5+UR8+0x208], R38 ;  /* 0x0002082605007988 */ /* 0x000fe80008000408 */
[----:B------:R-:W-:Y:S04]  /*1b50*/  STS.U16 [R7+UR8], R40 ;  /* 0x0000002807007988 */ /* 0x000fe80008000408 */
[----:B------:R-:W-:Y:S04]  /*1b60*/  STS.U16 [R7+UR8+0x200], R42 ;  /* 0x0002002a07007988 */ /* 0x000fe80008000408 */
[----:B------:R-:W-:Y:S04]  /*1b70*/  STS.U16 [R7+UR8+0x8], R44 ;  /* 0x0000082c07007988 */ /* 0x000fe80008000408 */
[----:B------:R-:W-:Y:S04]  /*1b80*/  STS.U16 [R7+UR8+0x208], R46 ;  /* 0x0002082e07007988 */ /* 0x000fe80008000408 */
[----:B------:R-:W-:Y:S04]  /*1b90*/  STS.U16 [R9+UR8], R48 ;  /* 0x0000003009007988 */ /* 0x000fe80008000408 */
[----:B------:R-:W-:Y:S04]  /*1ba0*/  STS.U16 [R9+UR8+0x200], R50 ;  /* 0x0002003209007988 */ /* 0x000fe80008000408 */
[----:B------:R-:W-:Y:S04]  /*1bb0*/  STS.U16 [R9+UR8+0x8], R52 ;  /* 0x0000083409007988 */ /* 0x000fe80008000408 */
[----:B------:R-:W-:Y:S01]  /*1bc0*/  STS.U16 [R9+UR8+0x208], R54 ;  /* 0x0002083609007988 */ /* 0x000fe20008000408 */
[----:B------:R1:W-:Y:S06]  /*1bd0*/  MEMBAR.ALL.CTA ;  /* 0x0000000000007992 */ /* 0x0003ec0000008000 */
[----:B-1----:R-:W1:Y:S02]  /*1be0*/  FENCE.VIEW.ASYNC.S ;  /* 0x00000000000073c6 */ /* 0x002e640000000000 */
[----:B-1----:R-:W-:Y:S06]  /*1bf0*/  BAR.SYNC.DEFER_BLOCKING 0x0 ;  /* 0x0000000000007b1d */ /* 0x002fec0000010000 */
[----:B------:R1:W-:Y:S01]  /*1c00*/  @UP1 UTMASTG.2D [UR8], [UR4] ;  /* 0x00000008040013b5 */ /* 0x0003e20008008000 */
[----:B------:R0:W-:Y:S01]  /*1c10*/  UTMACMDFLUSH ;  /* 0x00000000000079b7 */ /* 0x0001e20000000000 */
[----:B------:R-:W-:-:S04]  /*1c20*/  DEPBAR.LE SB0, 0x0 ;  /* 0x000080000000791a */ /* 0x000fc80000000000 */
[----:B------:R-:W-:Y:S06]  /*1c30*/  BAR.SYNC.DEFER_BLOCKING 0x0 ;  /* 0x0000000000007b1d */ /* 0x000fec0000010000 */
[----:B-1----:R-:W-:Y:S05]  /*1c40*/  EXIT ;  /* 0x000000000000794d */ /* 0x002fea0003800000 */
.L_x_49:
[----:B------:R-:W1:Y:S02]  /*1c50*/  SYNCS.PHASECHK.TRANS64.TRYWAIT P0, [UR8+0x3000], R2 ;  /* 0x00300002ff0075a7 */ /* 0x000e640008000148 */
[----:B-1----:R-:W-:Y:S05]  /*1c60*/  @!P0 BRA `(.L_x_49) ;  /* 0xfffffffc00f88947 */ /* 0x002fea000383ffff */
[----:B------:R-:W-:Y:S05]  /*1c70*/  BRA `(.L_x_51) ;  /* 0xfffffff800b07947 */ /* 0x000fea000383ffff */
.L_x_52:
[----:B------:R-:W-:-:S00]  /*1c80*/  BRA `(.L_x_52) ;  /* 0xfffffffc00fc7947 */ /* 0x000fc0000383ffff */
[----:B------:R-:W-:-:S00]  /*1c90*/  NOP ;  /* 0x0000000000007918 */ /* 0x000fc00000000000 */
        /* <DEDUP_REMOVED lines=14> */
.L_x_53:


//--------------------- .nv.shared.gluon_wgmma    --------------------------
	.section	.nv.shared.gluon_wgmma,"aw",@nobits
	.sectionflags	@""
	.align	16
	.zero		1024


//--------------------- .nv.shared.reserved.0     --------------------------
	.section	.nv.shared.reserved.0,"aw",@nobits
	.weak		__nv_reservedSMEM_offset_0_alias
	.size		__nv_reservedSMEM_offset_0_alias, 0, 0
	.other		__nv_reservedSMEM_offset_0_alias,@"STO_CUDA_RESERVED_SHARED STV_DEFAULT"
__nv_reservedSMEM_offset_0_alias:
	.zero		0


//--------------------- .nv.constant0.gluon_wgmma --------------------------
	.section	.nv.constant0.gluon_wgmma,"a",@progbits
	.sectionflags	@""
	.align	4
.nv.constant0.gluon_wgmma:
	.zero		608


//--------------------- SYMBOLS --------------------------

	.type		.nv.reservedSmem.offset0,@object
	.size		.nv.reservedSmem.offset0,0x4
